//
// Generated by NVIDIA NVVM Compiler
//
// Compiler Build ID: CL-36424714
// Cuda compilation tools, release 13.0, V13.0.88
// Based on NVVM 20.0.0
//

.version 9.0
.target sm_100
.address_size 64

	// .globl	my_kernel_kernel0
// _ZZ17my_kernel_kernel0E18PaddedInput_shared has been demoted
// _ZZ17my_kernel_kernel0E18placeholder_shared has been demoted

.visible .entry my_kernel_kernel0(
	.param .u64 .ptr .align 1 my_kernel_kernel0_param_0,
	.param .u64 .ptr .align 1 my_kernel_kernel0_param_1,
	.param .u64 .ptr .align 1 my_kernel_kernel0_param_2,
	.param .u64 .ptr .align 1 my_kernel_kernel0_param_3
)
{
	.local .align 16 .b8 	__local_depot0[5376];
	.reg .b64 	%SP;
	.reg .b64 	%SPL;
	.reg .pred 	%p<8>;
	.reg .b32 	%r<62>;
	.reg .b32 	%f<380>;
	.reg .b64 	%rd<35>;
	// demoted variable
	.shared .align 4 .b8 _ZZ17my_kernel_kernel0E18PaddedInput_shared[7168];
	// demoted variable
	.shared .align 4 .b8 _ZZ17my_kernel_kernel0E18placeholder_shared[96];
	mov.u64 	%SPL, __local_depot0;
	ld.param.u64 	%rd14, [my_kernel_kernel0_param_0];
	ld.param.u64 	%rd15, [my_kernel_kernel0_param_1];
	ld.param.u64 	%rd17, [my_kernel_kernel0_param_2];
	ld.param.u64 	%rd16, [my_kernel_kernel0_param_3];
	cvta.to.global.u64 	%rd1, %rd17;
	add.u64 	%rd2, %SPL, 0;
	mov.b32 	%r55, 0;
$L__BB0_1:
	mul.lo.s32 	%r25, %r55, 24;
	mul.wide.u32 	%rd19, %r25, 4;
	add.s64 	%rd20, %rd2, %rd19;
	mov.f32 	%f13, 0f00000000;
	st.local.v4.f32 	[%rd20], {%f13, %f13, %f13, %f13};
	st.local.v4.f32 	[%rd20+2688], {%f13, %f13, %f13, %f13};
	st.local.v4.f32 	[%rd20+48], {%f13, %f13, %f13, %f13};
	st.local.v4.f32 	[%rd20+2736], {%f13, %f13, %f13, %f13};
	st.local.v4.f32 	[%rd20+1344], {%f13, %f13, %f13, %f13};
	st.local.v4.f32 	[%rd20+4032], {%f13, %f13, %f13, %f13};
	st.local.v4.f32 	[%rd20+1392], {%f13, %f13, %f13, %f13};
	st.local.v4.f32 	[%rd20+4080], {%f13, %f13, %f13, %f13};
	st.local.v4.f32 	[%rd20+16], {%f13, %f13, %f13, %f13};
	st.local.v4.f32 	[%rd20+2704], {%f13, %f13, %f13, %f13};
	st.local.v4.f32 	[%rd20+32], {%f13, %f13, %f13, %f13};
	st.local.v4.f32 	[%rd20+2720], {%f13, %f13, %f13, %f13};
	st.local.v4.f32 	[%rd20+64], {%f13, %f13, %f13, %f13};
	st.local.v4.f32 	[%rd20+2752], {%f13, %f13, %f13, %f13};
	st.local.v4.f32 	[%rd20+80], {%f13, %f13, %f13, %f13};
	st.local.v4.f32 	[%rd20+2768], {%f13, %f13, %f13, %f13};
	st.local.v4.f32 	[%rd20+1360], {%f13, %f13, %f13, %f13};
	st.local.v4.f32 	[%rd20+4048], {%f13, %f13, %f13, %f13};
	st.local.v4.f32 	[%rd20+1376], {%f13, %f13, %f13, %f13};
	st.local.v4.f32 	[%rd20+4064], {%f13, %f13, %f13, %f13};
	st.local.v4.f32 	[%rd20+1408], {%f13, %f13, %f13, %f13};
	st.local.v4.f32 	[%rd20+4096], {%f13, %f13, %f13, %f13};
	st.local.v4.f32 	[%rd20+1424], {%f13, %f13, %f13, %f13};
	st.local.v4.f32 	[%rd20+4112], {%f13, %f13, %f13, %f13};
	add.s32 	%r55, %r55, 1;
	setp.ne.s32 	%p1, %r55, 14;
	@%p1 bra 	$L__BB0_1;
	mov.u32 	%r3, %tid.x;
	shr.u32 	%r27, %r3, 2;
	mov.u32 	%r4, %ctaid.x;
	mul.lo.s32 	%r28, %r4, 384;
	and.b32  	%r29, %r3, 3;
	mad.lo.s32 	%r30, %r27, 5376, %r28;
	mad.lo.s32 	%r5, %r29, 96, %r30;
	mul.lo.s32 	%r6, %r3, 6;
	shr.u32 	%r7, %r3, 3;
	and.b32  	%r8, %r3, 4;
	shl.b32 	%r31, %r3, 29;
	shr.s32 	%r32, %r31, 31;
	and.b32  	%r33, %r32, 448;
	mul.lo.s32 	%r9, %r29, 3;
	mad.lo.s32 	%r34, %r7, 1792, %r33;
	mov.u32 	%r35, _ZZ17my_kernel_kernel0E18PaddedInput_shared;
	add.s32 	%r10, %r35, %r34;
	cvta.to.global.u64 	%rd3, %rd15;
	cvta.to.global.u64 	%rd4, %rd14;
	mov.b32 	%r56, 0;
	add.s64 	%rd5, %rd2, 2688;
$L__BB0_3:
	setp.gt.u32 	%p2, %r3, 3;
	bar.sync 	0;
	add.s32 	%r36, %r5, %r56;
	mul.wide.u32 	%rd21, %r36, 4;
	add.s64 	%rd22, %rd4, %rd21;
	ld.global.nc.f32 	%f14, [%rd22];
	shl.b32 	%r37, %r3, 2;
	mov.u32 	%r38, _ZZ17my_kernel_kernel0E18PaddedInput_shared;
	add.s32 	%r39, %r38, %r37;
	st.shared.f32 	[%r39], %f14;
	ld.global.nc.f32 	%f15, [%rd22+172032];
	st.shared.f32 	[%r39+128], %f15;
	ld.global.nc.f32 	%f16, [%rd22+344064];
	st.shared.f32 	[%r39+256], %f16;
	ld.global.nc.f32 	%f17, [%rd22+516096];
	st.shared.f32 	[%r39+384], %f17;
	ld.global.nc.f32 	%f18, [%rd22+688128];
	st.shared.f32 	[%r39+512], %f18;
	ld.global.nc.f32 	%f19, [%rd22+860160];
	st.shared.f32 	[%r39+640], %f19;
	ld.global.nc.f32 	%f20, [%rd22+1032192];
	st.shared.f32 	[%r39+768], %f20;
	ld.global.nc.f32 	%f21, [%rd22+1204224];
	st.shared.f32 	[%r39+896], %f21;
	ld.global.nc.f32 	%f22, [%rd22+1376256];
	st.shared.f32 	[%r39+1024], %f22;
	ld.global.nc.f32 	%f23, [%rd22+1548288];
	st.shared.f32 	[%r39+1152], %f23;
	ld.global.nc.f32 	%f24, [%rd22+1720320];
	st.shared.f32 	[%r39+1280], %f24;
	ld.global.nc.f32 	%f25, [%rd22+1892352];
	st.shared.f32 	[%r39+1408], %f25;
	ld.global.nc.f32 	%f26, [%rd22+2064384];
	st.shared.f32 	[%r39+1536], %f26;
	ld.global.nc.f32 	%f27, [%rd22+2236416];
	st.shared.f32 	[%r39+1664], %f27;
	ld.global.nc.f32 	%f28, [%rd22+2408448];
	st.shared.f32 	[%r39+1792], %f28;
	ld.global.nc.f32 	%f29, [%rd22+2580480];
	st.shared.f32 	[%r39+1920], %f29;
	ld.global.nc.f32 	%f30, [%rd22+2752512];
	st.shared.f32 	[%r39+2048], %f30;
	ld.global.nc.f32 	%f31, [%rd22+2924544];
	st.shared.f32 	[%r39+2176], %f31;
	ld.global.nc.f32 	%f32, [%rd22+3096576];
	st.shared.f32 	[%r39+2304], %f32;
	ld.global.nc.f32 	%f33, [%rd22+3268608];
	st.shared.f32 	[%r39+2432], %f33;
	ld.global.nc.f32 	%f34, [%rd22+3440640];
	st.shared.f32 	[%r39+2560], %f34;
	ld.global.nc.f32 	%f35, [%rd22+3612672];
	st.shared.f32 	[%r39+2688], %f35;
	ld.global.nc.f32 	%f36, [%rd22+3784704];
	st.shared.f32 	[%r39+2816], %f36;
	ld.global.nc.f32 	%f37, [%rd22+3956736];
	st.shared.f32 	[%r39+2944], %f37;
	ld.global.nc.f32 	%f38, [%rd22+4128768];
	st.shared.f32 	[%r39+3072], %f38;
	ld.global.nc.f32 	%f39, [%rd22+4300800];
	st.shared.f32 	[%r39+3200], %f39;
	ld.global.nc.f32 	%f40, [%rd22+4472832];
	st.shared.f32 	[%r39+3328], %f40;
	ld.global.nc.f32 	%f41, [%rd22+4644864];
	st.shared.f32 	[%r39+3456], %f41;
	ld.global.nc.f32 	%f42, [%rd22+4816896];
	st.shared.f32 	[%r39+3584], %f42;
	ld.global.nc.f32 	%f43, [%rd22+4988928];
	st.shared.f32 	[%r39+3712], %f43;
	ld.global.nc.f32 	%f44, [%rd22+5160960];
	st.shared.f32 	[%r39+3840], %f44;
	ld.global.nc.f32 	%f45, [%rd22+5332992];
	st.shared.f32 	[%r39+3968], %f45;
	ld.global.nc.f32 	%f46, [%rd22+5505024];
	st.shared.f32 	[%r39+4096], %f46;
	ld.global.nc.f32 	%f47, [%rd22+5677056];
	st.shared.f32 	[%r39+4224], %f47;
	ld.global.nc.f32 	%f48, [%rd22+5849088];
	st.shared.f32 	[%r39+4352], %f48;
	ld.global.nc.f32 	%f49, [%rd22+6021120];
	st.shared.f32 	[%r39+4480], %f49;
	ld.global.nc.f32 	%f50, [%rd22+6193152];
	st.shared.f32 	[%r39+4608], %f50;
	ld.global.nc.f32 	%f51, [%rd22+6365184];
	st.shared.f32 	[%r39+4736], %f51;
	ld.global.nc.f32 	%f52, [%rd22+6537216];
	st.shared.f32 	[%r39+4864], %f52;
	ld.global.nc.f32 	%f53, [%rd22+6709248];
	st.shared.f32 	[%r39+4992], %f53;
	ld.global.nc.f32 	%f54, [%rd22+6881280];
	st.shared.f32 	[%r39+5120], %f54;
	ld.global.nc.f32 	%f55, [%rd22+7053312];
	st.shared.f32 	[%r39+5248], %f55;
	ld.global.nc.f32 	%f56, [%rd22+7225344];
	st.shared.f32 	[%r39+5376], %f56;
	ld.global.nc.f32 	%f57, [%rd22+7397376];
	st.shared.f32 	[%r39+5504], %f57;
	ld.global.nc.f32 	%f58, [%rd22+7569408];
	st.shared.f32 	[%r39+5632], %f58;
	ld.global.nc.f32 	%f59, [%rd22+7741440];
	st.shared.f32 	[%r39+5760], %f59;
	ld.global.nc.f32 	%f60, [%rd22+7913472];
	st.shared.f32 	[%r39+5888], %f60;
	ld.global.nc.f32 	%f61, [%rd22+8085504];
	st.shared.f32 	[%r39+6016], %f61;
	ld.global.nc.f32 	%f62, [%rd22+8257536];
	st.shared.f32 	[%r39+6144], %f62;
	ld.global.nc.f32 	%f63, [%rd22+8429568];
	st.shared.f32 	[%r39+6272], %f63;
	ld.global.nc.f32 	%f64, [%rd22+8601600];
	st.shared.f32 	[%r39+6400], %f64;
	ld.global.nc.f32 	%f65, [%rd22+8773632];
	st.shared.f32 	[%r39+6528], %f65;
	ld.global.nc.f32 	%f66, [%rd22+8945664];
	st.shared.f32 	[%r39+6656], %f66;
	ld.global.nc.f32 	%f67, [%rd22+9117696];
	st.shared.f32 	[%r39+6784], %f67;
	ld.global.nc.f32 	%f68, [%rd22+9289728];
	st.shared.f32 	[%r39+6912], %f68;
	ld.global.nc.f32 	%f69, [%rd22+9461760];
	st.shared.f32 	[%r39+7040], %f69;
	@%p2 bra 	$L__BB0_5;
	mad.lo.s32 	%r40, %r56, 24, %r6;
	mul.wide.u32 	%rd23, %r40, 4;
	add.s64 	%rd24, %rd3, %rd23;
	ld.global.nc.f32 	%f70, [%rd24];
	shl.b32 	%r41, %r6, 2;
	mov.u32 	%r42, _ZZ17my_kernel_kernel0E18placeholder_shared;
	add.s32 	%r43, %r42, %r41;
	st.shared.f32 	[%r43], %f70;
	ld.global.nc.f32 	%f71, [%rd24+4];
	st.shared.f32 	[%r43+4], %f71;
	ld.global.nc.f32 	%f72, [%rd24+8];
	st.shared.f32 	[%r43+8], %f72;
	ld.global.nc.f32 	%f73, [%rd24+12];
	st.shared.f32 	[%r43+12], %f73;
	ld.global.nc.f32 	%f74, [%rd24+16];
	st.shared.f32 	[%r43+16], %f74;
	ld.global.nc.f32 	%f75, [%rd24+20];
	st.shared.f32 	[%r43+20], %f75;
$L__BB0_5:
	bar.sync 	0;
	shl.b32 	%r45, %r9, 2;
	mov.u32 	%r46, _ZZ17my_kernel_kernel0E18placeholder_shared;
	add.s32 	%r47, %r46, %r45;
	ld.shared.f32 	%f1, [%r47];
	ld.shared.f32 	%f2, [%r47+48];
	ld.shared.f32 	%f3, [%r47+4];
	ld.shared.f32 	%f4, [%r47+52];
	ld.shared.f32 	%f5, [%r47+8];
	ld.shared.f32 	%f6, [%r47+56];
	mov.b32 	%r57, 896;
	mov.u64 	%rd32, %rd5;
$L__BB0_6:
	add.s32 	%r48, %r10, %r57;
	ld.shared.f32 	%f76, [%r48+-896];
	ld.local.v4.f32 	{%f77, %f78, %f79, %f80}, [%rd32+-2688];
	fma.rn.f32 	%f81, %f76, %f1, %f77;
	ld.local.v4.f32 	{%f82, %f83, %f84, %f85}, [%rd32];
	fma.rn.f32 	%f86, %f76, %f2, %f82;
	fma.rn.f32 	%f87, %f76, %f3, %f78;
	fma.rn.f32 	%f88, %f76, %f4, %f83;
	fma.rn.f32 	%f89, %f76, %f5, %f79;
	fma.rn.f32 	%f90, %f76, %f6, %f84;
	ld.shared.f32 	%f91, [%r48+-892];
	fma.rn.f32 	%f92, %f91, %f1, %f80;
	st.local.v4.f32 	[%rd32+-2688], {%f81, %f87, %f89, %f92};
	fma.rn.f32 	%f93, %f91, %f2, %f85;
	st.local.v4.f32 	[%rd32], {%f86, %f88, %f90, %f93};
	ld.local.v4.f32 	{%f94, %f95, %f96, %f97}, [%rd32+-2672];
	fma.rn.f32 	%f98, %f91, %f3, %f94;
	ld.local.v4.f32 	{%f99, %f100, %f101, %f102}, [%rd32+16];
	fma.rn.f32 	%f103, %f91, %f4, %f99;
	fma.rn.f32 	%f104, %f91, %f5, %f95;
	fma.rn.f32 	%f105, %f91, %f6, %f100;
	ld.shared.f32 	%f106, [%r48+-880];
	ld.local.v4.f32 	{%f107, %f108, %f109, %f110}, [%rd32+-2640];
	fma.rn.f32 	%f111, %f106, %f1, %f107;
	ld.local.v4.f32 	{%f112, %f113, %f114, %f115}, [%rd32+48];
	fma.rn.f32 	%f116, %f106, %f2, %f112;
	fma.rn.f32 	%f117, %f106, %f3, %f108;
	fma.rn.f32 	%f118, %f106, %f4, %f113;
	fma.rn.f32 	%f119, %f106, %f5, %f109;
	fma.rn.f32 	%f120, %f106, %f6, %f114;
	ld.shared.f32 	%f121, [%r48+-876];
	fma.rn.f32 	%f122, %f121, %f1, %f110;
	st.local.v4.f32 	[%rd32+-2640], {%f111, %f117, %f119, %f122};
	fma.rn.f32 	%f123, %f121, %f2, %f115;
	st.local.v4.f32 	[%rd32+48], {%f116, %f118, %f120, %f123};
	ld.local.v4.f32 	{%f124, %f125, %f126, %f127}, [%rd32+-2624];
	fma.rn.f32 	%f128, %f121, %f3, %f124;
	ld.local.v4.f32 	{%f129, %f130, %f131, %f132}, [%rd32+64];
	fma.rn.f32 	%f133, %f121, %f4, %f129;
	fma.rn.f32 	%f134, %f121, %f5, %f125;
	fma.rn.f32 	%f135, %f121, %f6, %f130;
	ld.shared.f32 	%f136, [%r48];
	ld.local.v4.f32 	{%f137, %f138, %f139, %f140}, [%rd32+-1344];
	fma.rn.f32 	%f141, %f136, %f1, %f137;
	ld.local.v4.f32 	{%f142, %f143, %f144, %f145}, [%rd32+1344];
	fma.rn.f32 	%f146, %f136, %f2, %f142;
	fma.rn.f32 	%f147, %f136, %f3, %f138;
	fma.rn.f32 	%f148, %f136, %f4, %f143;
	fma.rn.f32 	%f149, %f136, %f5, %f139;
	fma.rn.f32 	%f150, %f136, %f6, %f144;
	ld.shared.f32 	%f151, [%r48+4];
	fma.rn.f32 	%f152, %f151, %f1, %f140;
	st.local.v4.f32 	[%rd32+-1344], {%f141, %f147, %f149, %f152};
	fma.rn.f32 	%f153, %f151, %f2, %f145;
	st.local.v4.f32 	[%rd32+1344], {%f146, %f148, %f150, %f153};
	ld.local.v4.f32 	{%f154, %f155, %f156, %f157}, [%rd32+-1328];
	fma.rn.f32 	%f158, %f151, %f3, %f154;
	ld.local.v4.f32 	{%f159, %f160, %f161, %f162}, [%rd32+1360];
	fma.rn.f32 	%f163, %f151, %f4, %f159;
	fma.rn.f32 	%f164, %f151, %f5, %f155;
	fma.rn.f32 	%f165, %f151, %f6, %f160;
	ld.shared.f32 	%f166, [%r48+16];
	ld.local.v4.f32 	{%f167, %f168, %f169, %f170}, [%rd32+-1296];
	fma.rn.f32 	%f171, %f166, %f1, %f167;
	ld.local.v4.f32 	{%f172, %f173, %f174, %f175}, [%rd32+1392];
	fma.rn.f32 	%f176, %f166, %f2, %f172;
	fma.rn.f32 	%f177, %f166, %f3, %f168;
	fma.rn.f32 	%f178, %f166, %f4, %f173;
	fma.rn.f32 	%f179, %f166, %f5, %f169;
	fma.rn.f32 	%f180, %f166, %f6, %f174;
	ld.shared.f32 	%f181, [%r48+20];
	fma.rn.f32 	%f182, %f181, %f1, %f170;
	st.local.v4.f32 	[%rd32+-1296], {%f171, %f177, %f179, %f182};
	fma.rn.f32 	%f183, %f181, %f2, %f175;
	st.local.v4.f32 	[%rd32+1392], {%f176, %f178, %f180, %f183};
	ld.local.v4.f32 	{%f184, %f185, %f186, %f187}, [%rd32+-1280];
	fma.rn.f32 	%f188, %f181, %f3, %f184;
	ld.local.v4.f32 	{%f189, %f190, %f191, %f192}, [%rd32+1408];
	fma.rn.f32 	%f193, %f181, %f4, %f189;
	fma.rn.f32 	%f194, %f181, %f5, %f185;
	fma.rn.f32 	%f195, %f181, %f6, %f190;
	ld.shared.f32 	%f196, [%r48+-888];
	fma.rn.f32 	%f197, %f196, %f1, %f96;
	fma.rn.f32 	%f198, %f196, %f2, %f101;
	fma.rn.f32 	%f199, %f196, %f3, %f97;
	st.local.v4.f32 	[%rd32+-2672], {%f98, %f104, %f197, %f199};
	fma.rn.f32 	%f200, %f196, %f4, %f102;
	st.local.v4.f32 	[%rd32+16], {%f103, %f105, %f198, %f200};
	ld.local.v4.f32 	{%f201, %f202, %f203, %f204}, [%rd32+-2656];
	fma.rn.f32 	%f205, %f196, %f5, %f201;
	ld.local.v4.f32 	{%f206, %f207, %f208, %f209}, [%rd32+32];
	fma.rn.f32 	%f210, %f196, %f6, %f206;
	ld.shared.f32 	%f211, [%r48+-884];
	fma.rn.f32 	%f212, %f211, %f1, %f202;
	fma.rn.f32 	%f213, %f211, %f2, %f207;
	fma.rn.f32 	%f214, %f211, %f3, %f203;
	fma.rn.f32 	%f215, %f211, %f4, %f208;
	fma.rn.f32 	%f216, %f211, %f5, %f204;
	st.local.v4.f32 	[%rd32+-2656], {%f205, %f212, %f214, %f216};
	fma.rn.f32 	%f217, %f211, %f6, %f209;
	st.local.v4.f32 	[%rd32+32], {%f210, %f213, %f215, %f217};
	ld.shared.f32 	%f218, [%r48+-872];
	fma.rn.f32 	%f219, %f218, %f1, %f126;
	fma.rn.f32 	%f220, %f218, %f2, %f131;
	fma.rn.f32 	%f221, %f218, %f3, %f127;
	st.local.v4.f32 	[%rd32+-2624], {%f128, %f134, %f219, %f221};
	fma.rn.f32 	%f222, %f218, %f4, %f132;
	st.local.v4.f32 	[%rd32+64], {%f133, %f135, %f220, %f222};
	ld.local.v4.f32 	{%f223, %f224, %f225, %f226}, [%rd32+-2608];
	fma.rn.f32 	%f227, %f218, %f5, %f223;
	ld.local.v4.f32 	{%f228, %f229, %f230, %f231}, [%rd32+80];
	fma.rn.f32 	%f232, %f218, %f6, %f228;
	ld.shared.f32 	%f233, [%r48+-868];
	fma.rn.f32 	%f234, %f233, %f1, %f224;
	fma.rn.f32 	%f235, %f233, %f2, %f229;
	fma.rn.f32 	%f236, %f233, %f3, %f225;
	fma.rn.f32 	%f237, %f233, %f4, %f230;
	fma.rn.f32 	%f238, %f233, %f5, %f226;
	st.local.v4.f32 	[%rd32+-2608], {%f227, %f234, %f236, %f238};
	fma.rn.f32 	%f239, %f233, %f6, %f231;
	st.local.v4.f32 	[%rd32+80], {%f232, %f235, %f237, %f239};
	ld.shared.f32 	%f240, [%r48+8];
	fma.rn.f32 	%f241, %f240, %f1, %f156;
	fma.rn.f32 	%f242, %f240, %f2, %f161;
	fma.rn.f32 	%f243, %f240, %f3, %f157;
	st.local.v4.f32 	[%rd32+-1328], {%f158, %f164, %f241, %f243};
	fma.rn.f32 	%f244, %f240, %f4, %f162;
	st.local.v4.f32 	[%rd32+1360], {%f163, %f165, %f242, %f244};
	ld.local.v4.f32 	{%f245, %f246, %f247, %f248}, [%rd32+-1312];
	fma.rn.f32 	%f249, %f240, %f5, %f245;
	ld.local.v4.f32 	{%f250, %f251, %f252, %f253}, [%rd32+1376];
	fma.rn.f32 	%f254, %f240, %f6, %f250;
	ld.shared.f32 	%f255, [%r48+12];
	fma.rn.f32 	%f256, %f255, %f1, %f246;
	fma.rn.f32 	%f257, %f255, %f2, %f251;
	fma.rn.f32 	%f258, %f255, %f3, %f247;
	fma.rn.f32 	%f259, %f255, %f4, %f252;
	fma.rn.f32 	%f260, %f255, %f5, %f248;
	st.local.v4.f32 	[%rd32+-1312], {%f249, %f256, %f258, %f260};
	fma.rn.f32 	%f261, %f255, %f6, %f253;
	st.local.v4.f32 	[%rd32+1376], {%f254, %f257, %f259, %f261};
	ld.shared.f32 	%f262, [%r48+24];
	fma.rn.f32 	%f263, %f262, %f1, %f186;
	fma.rn.f32 	%f264, %f262, %f2, %f191;
	fma.rn.f32 	%f265, %f262, %f3, %f187;
	st.local.v4.f32 	[%rd32+-1280], {%f188, %f194, %f263, %f265};
	fma.rn.f32 	%f266, %f262, %f4, %f192;
	st.local.v4.f32 	[%rd32+1408], {%f193, %f195, %f264, %f266};
	ld.local.v4.f32 	{%f267, %f268, %f269, %f270}, [%rd32+-1264];
	fma.rn.f32 	%f271, %f262, %f5, %f267;
	ld.local.v4.f32 	{%f272, %f273, %f274, %f275}, [%rd32+1424];
	fma.rn.f32 	%f276, %f262, %f6, %f272;
	ld.shared.f32 	%f277, [%r48+28];
	fma.rn.f32 	%f278, %f277, %f1, %f268;
	fma.rn.f32 	%f279, %f277, %f2, %f273;
	fma.rn.f32 	%f280, %f277, %f3, %f269;
	fma.rn.f32 	%f281, %f277, %f4, %f274;
	fma.rn.f32 	%f282, %f277, %f5, %f270;
	st.local.v4.f32 	[%rd32+-1264], {%f271, %f278, %f280, %f282};
	fma.rn.f32 	%f283, %f277, %f6, %f275;
	st.local.v4.f32 	[%rd32+1424], {%f276, %f279, %f281, %f283};
	add.s32 	%r57, %r57, 32;
	add.s64 	%rd32, %rd32, 96;
	setp.ne.s32 	%p3, %r57, 1344;
	@%p3 bra 	$L__BB0_6;
	add.s32 	%r56, %r56, 1;
	setp.ne.s32 	%p4, %r56, 96;
	@%p4 bra 	$L__BB0_3;
	setp.eq.s32 	%p5, %r8, 0;
	selp.b32 	%r50, 0, 37632, %p5;
	mul.lo.s32 	%r51, %r4, 96;
	mad.lo.s32 	%r52, %r7, 150528, %r51;
	or.b32  	%r53, %r52, %r9;
	add.s32 	%r60, %r53, %r50;
	cvta.to.global.u64 	%rd25, %rd16;
	mul.wide.u32 	%rd26, %r9, 4;
	add.s64 	%rd27, %rd25, %rd26;
	ld.global.nc.f32 	%f7, [%rd27];
	ld.global.nc.f32 	%f8, [%rd27+48];
	ld.global.nc.f32 	%f9, [%rd27+4];
	ld.global.nc.f32 	%f10, [%rd27+52];
	ld.global.nc.f32 	%f11, [%rd27+8];
	ld.global.nc.f32 	%f12, [%rd27+56];
	add.s64 	%rd33, %rd2, 2720;
	mov.b32 	%r59, 0;
	mov.u32 	%r58, %r60;
$L__BB0_9:
	ld.local.v4.f32 	{%f284, %f285, %f286, %f287}, [%rd33+-2720];
	add.f32 	%f288, %f284, %f7;
	mul.wide.u32 	%rd28, %r58, 4;
	add.s64 	%rd29, %rd1, %rd28;
	st.global.f32 	[%rd29], %f288;
	ld.local.v4.f32 	{%f289, %f290, %f291, %f292}, [%rd33+-32];
	add.f32 	%f293, %f289, %f8;
	st.global.f32 	[%rd29+48], %f293;
	add.f32 	%f294, %f285, %f9;
	st.global.f32 	[%rd29+4], %f294;
	add.f32 	%f295, %f290, %f10;
	st.global.f32 	[%rd29+52], %f295;
	add.f32 	%f296, %f286, %f11;
	st.global.f32 	[%rd29+8], %f296;
	add.f32 	%f297, %f291, %f12;
	st.global.f32 	[%rd29+56], %f297;
	add.f32 	%f298, %f287, %f7;
	st.global.f32 	[%rd29+96], %f298;
	add.f32 	%f299, %f292, %f8;
	st.global.f32 	[%rd29+144], %f299;
	ld.local.v4.f32 	{%f300, %f301, %f302, %f303}, [%rd33+-2704];
	add.f32 	%f304, %f300, %f9;
	st.global.f32 	[%rd29+100], %f304;
	ld.local.v4.f32 	{%f305, %f306, %f307, %f308}, [%rd33+-16];
	add.f32 	%f309, %f305, %f10;
	st.global.f32 	[%rd29+148], %f309;
	add.f32 	%f310, %f301, %f11;
	st.global.f32 	[%rd29+104], %f310;
	add.f32 	%f311, %f306, %f12;
	st.global.f32 	[%rd29+152], %f311;
	add.f32 	%f312, %f302, %f7;
	st.global.f32 	[%rd29+192], %f312;
	add.f32 	%f313, %f307, %f8;
	st.global.f32 	[%rd29+240], %f313;
	add.f32 	%f314, %f303, %f9;
	st.global.f32 	[%rd29+196], %f314;
	add.f32 	%f315, %f308, %f10;
	st.global.f32 	[%rd29+244], %f315;
	ld.local.v4.f32 	{%f316, %f317, %f318, %f319}, [%rd33+-2688];
	add.f32 	%f320, %f316, %f11;
	st.global.f32 	[%rd29+200], %f320;
	ld.local.v4.f32 	{%f321, %f322, %f323, %f324}, [%rd33];
	add.f32 	%f325, %f321, %f12;
	st.global.f32 	[%rd29+248], %f325;
	add.f32 	%f326, %f317, %f7;
	st.global.f32 	[%rd29+288], %f326;
	add.f32 	%f327, %f322, %f8;
	st.global.f32 	[%rd29+336], %f327;
	add.f32 	%f328, %f318, %f9;
	st.global.f32 	[%rd29+292], %f328;
	add.f32 	%f329, %f323, %f10;
	st.global.f32 	[%rd29+340], %f329;
	add.f32 	%f330, %f319, %f11;
	st.global.f32 	[%rd29+296], %f330;
	add.f32 	%f331, %f324, %f12;
	st.global.f32 	[%rd29+344], %f331;
	add.s32 	%r59, %r59, 1;
	add.s64 	%rd33, %rd33, 48;
	add.s32 	%r58, %r58, 1344;
	setp.ne.s32 	%p6, %r59, 28;
	@%p6 bra 	$L__BB0_9;
	add.s64 	%rd34, %rd2, 4064;
	mov.b32 	%r61, 0;
$L__BB0_11:
	ld.local.v4.f32 	{%f332, %f333, %f334, %f335}, [%rd34+-2720];
	add.f32 	%f336, %f332, %f7;
	mul.wide.u32 	%rd30, %r60, 4;
	add.s64 	%rd31, %rd1, %rd30;
	st.global.f32 	[%rd31+301056], %f336;
	ld.local.v4.f32 	{%f337, %f338, %f339, %f340}, [%rd34+-32];
	add.f32 	%f341, %f337, %f8;
	st.global.f32 	[%rd31+301104], %f341;
	add.f32 	%f342, %f333, %f9;
	st.global.f32 	[%rd31+301060], %f342;
	add.f32 	%f343, %f338, %f10;
	st.global.f32 	[%rd31+301108], %f343;
	add.f32 	%f344, %f334, %f11;
	st.global.f32 	[%rd31+301064], %f344;
	add.f32 	%f345, %f339, %f12;
	st.global.f32 	[%rd31+301112], %f345;
	add.f32 	%f346, %f335, %f7;
	st.global.f32 	[%rd31+301152], %f346;
	add.f32 	%f347, %f340, %f8;
	st.global.f32 	[%rd31+301200], %f347;
	ld.local.v4.f32 	{%f348, %f349, %f350, %f351}, [%rd34+-2704];
	add.f32 	%f352, %f348, %f9;
	st.global.f32 	[%rd31+301156], %f352;
	ld.local.v4.f32 	{%f353, %f354, %f355, %f356}, [%rd34+-16];
	add.f32 	%f357, %f353, %f10;
	st.global.f32 	[%rd31+301204], %f357;
	add.f32 	%f358, %f349, %f11;
	st.global.f32 	[%rd31+301160], %f358;
	add.f32 	%f359, %f354, %f12;
	st.global.f32 	[%rd31+301208], %f359;
	add.f32 	%f360, %f350, %f7;
	st.global.f32 	[%rd31+301248], %f360;
	add.f32 	%f361, %f355, %f8;
	st.global.f32 	[%rd31+301296], %f361;
	add.f32 	%f362, %f351, %f9;
	st.global.f32 	[%rd31+301252], %f362;
	add.f32 	%f363, %f356, %f10;
	st.global.f32 	[%rd31+301300], %f363;
	ld.local.v4.f32 	{%f364, %f365, %f366, %f367}, [%rd34+-2688];
	add.f32 	%f368, %f364, %f11;
	st.global.f32 	[%rd31+301256], %f368;
	ld.local.v4.f32 	{%f369, %f370, %f371, %f372}, [%rd34];
	add.f32 	%f373, %f369, %f12;
	st.global.f32 	[%rd31+301304], %f373;
	add.f32 	%f374, %f365, %f7;
	st.global.f32 	[%rd31+301344], %f374;
	add.f32 	%f375, %f370, %f8;
	st.global.f32 	[%rd31+301392], %f375;
	add.f32 	%f376, %f366, %f9;
	st.global.f32 	[%rd31+301348], %f376;
	add.f32 	%f377, %f371, %f10;
	st.global.f32 	[%rd31+301396], %f377;
	add.f32 	%f378, %f367, %f11;
	st.global.f32 	[%rd31+301352], %f378;
	add.f32 	%f379, %f372, %f12;
	st.global.f32 	[%rd31+301400], %f379;
	add.s32 	%r61, %r61, 1;
	add.s32 	%r60, %r60, 1344;
	add.s64 	%rd34, %rd34, 48;
	setp.ne.s32 	%p7, %r61, 28;
	@%p7 bra 	$L__BB0_11;
	ret;

}


// ===== COMPILED SASS (sm_100) =====

	.target	sm_100

	.elftype	@"ET_EXEC"


//--------------------- .note.nv.tkinfo           --------------------------
	.section	.note.nv.tkinfo,"",@"SHT_NOTE"
	.sectionflags	@"SHF_NOTE_NV_TKINFO"
	.tkinfo
        /*0018*/ 	.word	0x00000002
        /*0030*/ 	.string	""
        /*0030*/ 	.string	"ptxas"
        /*0030*/ 	.string	"Cuda compilation tools, release 13.0, V13.0.88"
        /*0030*/ 	.string	"Build cuda_13.0.r13.0/compiler.36424714_0"
        /*0030*/ 	.string	"-arch sm_100 -m 64 "



//--------------------- .note.nv.cuinfo           --------------------------
	.section	.note.nv.cuinfo,"",@"SHT_NOTE"
	.sectionflags	@"SHF_NOTE_NV_CUINFO"
        /*0018*/ 	.short	0x0002
        /*001a*/ 	.short	0x0064
        /*001c*/ 	.short	0x0082
	.zero		2


//--------------------- .nv.info                  --------------------------
	.section	.nv.info,"",@"SHT_CUDA_INFO"
	.align	4


	//----- nvinfo : EIATTR_REGCOUNT
	.align		4
        /*0000*/ 	.byte	0x04, 0x2f
        /*0002*/ 	.short	(.L_1 - .L_0)
	.align		4
.L_0:
        /*0004*/ 	.word	index@(my_kernel_kernel0)
        /*0008*/ 	.word	0x0000002f


	//----- nvinfo : EIATTR_FRAME_SIZE
	.align		4
.L_1:
        /*000c*/ 	.byte	0x04, 0x11
        /*000e*/ 	.short	(.L_3 - .L_2)
	.align		4
.L_2:
        /*0010*/ 	.word	index@(my_kernel_kernel0)
        /*0014*/ 	.word	0x00001500


	//----- nvinfo : EIATTR_MIN_STACK_SIZE
	.align		4
.L_3:
        /*0018*/ 	.byte	0x04, 0x12
        /*001a*/ 	.short	(.L_5 - .L_4)
	.align		4
.L_4:
        /*001c*/ 	.word	index@(my_kernel_kernel0)
        /*0020*/ 	.word	0x00001500
.L_5:


//--------------------- .nv.compat                --------------------------
	.section	.nv.compat,"",@"SHT_CUDA_COMPAT_INFO"
	.align	4
        /*0000*/ 	.byte	0x02, 0x09, 0x00, 0x00, 0x02, 0x02, 0x01, 0x00, 0x02, 0x05, 0x05, 0x00, 0x03, 0x07, 0x01, 0x01
        /*0010*/ 	.byte	0x02, 0x03, 0x00, 0x00, 0x02, 0x06, 0x01, 0x00, 0x04, 0x0b, 0x08, 0x00, 0x09, 0x00, 0x00, 0x00
        /*0020*/ 	.byte	0x00, 0x00, 0x00, 0x00


//--------------------- .nv.info.my_kernel_kernel0 --------------------------
	.section	.nv.info.my_kernel_kernel0,"",@"SHT_CUDA_INFO"
	.sectionflags	@""
	.align	4


	//----- nvinfo : EIATTR_CUDA_API_VERSION
	.align		4
        /*0000*/ 	.byte	0x04, 0x37
        /*0002*/ 	.short	(.L_7 - .L_6)
.L_6:
        /*0004*/ 	.word	0x00000082


	//----- nvinfo : EIATTR_KPARAM_INFO
	.align		4
.L_7:
        /*0008*/ 	.byte	0x04, 0x17
        /*000a*/ 	.short	(.L_9 - .L_8)
.L_8:
        /*000c*/ 	.word	0x00000000
        /*0010*/ 	.short	0x0003
        /*0012*/ 	.short	0x0018
        /*0014*/ 	.byte	0x00, 0xf5, 0x21, 0x00


	//----- nvinfo : EIATTR_KPARAM_INFO
	.align		4
.L_9:
        /*0018*/ 	.byte	0x04, 0x17
        /*001a*/ 	.short	(.L_11 - .L_10)
.L_10:
        /*001c*/ 	.word	0x00000000
        /*0020*/ 	.short	0x0002
        /*0022*/ 	.short	0x0010
        /*0024*/ 	.byte	0x00, 0xf5, 0x21, 0x00


	//----- nvinfo : EIATTR_KPARAM_INFO
	.align		4
.L_11:
        /*0028*/ 	.byte	0x04, 0x17
        /*002a*/ 	.short	(.L_13 - .L_12)
.L_12:
        /*002c*/ 	.word	0x00000000
        /*0030*/ 	.short	0x0001
        /*0032*/ 	.short	0x0008
        /*0034*/ 	.byte	0x00, 0xf5, 0x21, 0x00


	//----- nvinfo : EIATTR_KPARAM_INFO
	.align		4
.L_13:
        /*0038*/ 	.byte	0x04, 0x17
        /*003a*/ 	.short	(.L_15 - .L_14)
.L_14:
        /*003c*/ 	.word	0x00000000
        /*0040*/ 	.short	0x0000
        /*0042*/ 	.short	0x0000
        /*0044*/ 	.byte	0x00, 0xf5, 0x21, 0x00


	//----- nvinfo : EIATTR_SPARSE_MMA_MASK
	.align		4
.L_15:
        /*0048*/ 	.byte	0x03, 0x50
        /*004a*/ 	.short	0x0000


	//----- nvinfo : EIATTR_MAXREG_COUNT
	.align		4
        /*004c*/ 	.byte	0x03, 0x1b
        /*004e*/ 	.short	0x00ff


	//----- nvinfo : EIATTR_NUM_BARRIERS
	.align		4
        /*0050*/ 	.byte	0x02, 0x4c
        /*0052*/ 	.byte	0x01
	.zero		1


	//----- nvinfo : EIATTR_MERCURY_ISA_VERSION
	.align		4
        /*0054*/ 	.byte	0x03, 0x5f
        /*0056*/ 	.short	0x0101


	//----- nvinfo : EIATTR_VRC_CTA_INIT_COUNT
	.align		4
        /*0058*/ 	.byte	0x02, 0x4a
	.zero		1
	.zero		1


	//----- nvinfo : EIATTR_EXIT_INSTR_OFFSETS
	.align		4
        /*005c*/ 	.byte	0x04, 0x1c
        /*005e*/ 	.short	(.L_17 - .L_16)


	//   ....[0]....
.L_16:
        /*0060*/ 	.word	0x000028e0


	//----- nvinfo : EIATTR_CBANK_PARAM_SIZE
	.align		4
.L_17:
        /*0064*/ 	.byte	0x03, 0x19
        /*0066*/ 	.short	0x0020


	//----- nvinfo : EIATTR_PARAM_CBANK
	.align		4
        /*0068*/ 	.byte	0x04, 0x0a
        /*006a*/ 	.short	(.L_19 - .L_18)
	.align		4
.L_18:
        /*006c*/ 	.word	index@(.nv.constant0.my_kernel_kernel0)
        /*0070*/ 	.short	0x0380
        /*0072*/ 	.short	0x0020


	//----- nvinfo : EIATTR_SW_WAR
	.align		4
.L_19:
        /*0074*/ 	.byte	0x04, 0x36
        /*0076*/ 	.short	(.L_21 - .L_20)
.L_20:
        /*0078*/ 	.word	0x00000008
.L_21:


//--------------------- .nv.callgraph             --------------------------
	.section	.nv.callgraph,"",@"SHT_CUDA_CALLGRAPH"
	.align	4
	.sectionentsize	8
	.align		4
        /*0000*/ 	.word	0x00000000
	.align		4
        /*0004*/ 	.word	0xffffffff
	.align		4
        /*0008*/ 	.word	0x00000000
	.align		4
        /*000c*/ 	.word	0xfffffffe
	.align		4
        /*0010*/ 	.word	0x00000000
	.align		4
        /*0014*/ 	.word	0xfffffffd
	.align		4
        /*0018*/ 	.word	0x00000000
	.align		4
        /*001c*/ 	.word	0xfffffffc


//--------------------- .text.my_kernel_kernel0   --------------------------
	.section	.text.my_kernel_kernel0,"ax",@progbits
	.align	128
        .global         my_kernel_kernel0
        .type           my_kernel_kernel0,@function
        .size           my_kernel_kernel0,(.L_x_6 - my_kernel_kernel0)
        .other          my_kernel_kernel0,@"STO_CUDA_ENTRY STV_DEFAULT"
my_kernel_kernel0:
.text.my_kernel_kernel0:
[----:B------:R-:W0:Y:S01]  /*0000*/  LDC R1, c[0x0][0x37c] ;  /* 0x0000df00ff017b82 */ /* 0x000e220000000800 */
[----:B------:R-:W-:Y:S01]  /*0010*/  HFMA2 R0, -RZ, RZ, 0, 0 ;  /* 0x00000000ff007431 */ /* 0x000fe200000001ff */
[----:B0-----:R-:W-:-:S07]  /*0020*/  IADD3 R1, PT, PT, R1, -0x1500, RZ ;  /* 0xffffeb0001017810 */ /* 0x001fce0007ffe0ff */
.L_x_0:
[C---:B-1----:R-:W-:Y:S01]  /*0030*/  IMAD R2, R0.reuse, 0x18, RZ ;  /* 0x0000001800027824 */ /* 0x042fe200078e02ff */
[----:B------:R-:W-:-:S04]  /*0040*/  IADD3 R0, PT, PT, R0, 0x7, RZ ;  /* 0x0000000700007810 */ /* 0x000fc80007ffe0ff */
[C---:B------:R-:W-:Y:S02]  /*0050*/  IADD3 R4, PT, PT, R2.reuse, 0x18, RZ ;  /* 0x0000001802047810 */ /* 0x040fe40007ffe0ff */
[-C--:B------:R-:W-:Y:S02]  /*0060*/  LEA R3, R2, R1.reuse, 0x2 ;  /* 0x0000000102037211 */ /* 0x080fe400078e10ff */
[-C--:B------:R-:W-:Y:S02]  /*0070*/  LEA R4, R4, R1.reuse, 0x2 ;  /* 0x0000000104047211 */ /* 0x080fe400078e10ff */
[C---:B------:R-:W-:Y:S01]  /*0080*/  IADD3 R6, PT, PT, R2.reuse, 0x30, RZ ;  /* 0x0000003002067810 */ /* 0x040fe20007ffe0ff */
[----:B------:R-:W-:Y:S01]  /*0090*/  STL.128 [R3], RZ ;  /* 0x000000ff03007387 */ /* 0x000fe20000100c00 */
[C---:B------:R-:W-:Y:S02]  /*00a0*/  IADD3 R8, PT, PT, R2.reuse, 0x48, RZ ;  /* 0x0000004802087810 */ /* 0x040fe40007ffe0ff */
[----:B------:R-:W-:Y:S01]  /*00b0*/  IADD3 R10, PT, PT, R2, 0x60, RZ ;  /* 0x00000060020a7810 */ /* 0x000fe20007ffe0ff */
[----:B------:R-:W-:Y:S01]  /*00c0*/  STL.128 [R3+0xa80], RZ ;  /* 0x000a80ff03007387 */ /* 0x000fe20000100c00 */
[----:B------:R-:W-:-:S02]  /*00d0*/  LEA R6, R6, R1, 0x2 ;  /* 0x0000000106067211 */ /* 0x000fc400078e10ff */
[-C--:B------:R-:W-:Y:S01]  /*00e0*/  LEA R8, R8, R1.reuse, 0x2 ;  /* 0x0000000108087211 */ /* 0x080fe200078e10ff */
[----:B------:R-:W-:Y:S01]  /*00f0*/  STL.128 [R3+0x30], RZ ;  /* 0x000030ff03007387 */ /* 0x000fe20000100c00 */
[----:B------:R-:W-:Y:S02]  /*0100*/  LEA R10, R10, R1, 0x2 ;  /* 0x000000010a0a7211 */ /* 0x000fe400078e10ff */
[----:B------:R-:W-:Y:S01]  /*0110*/  ISETP.NE.AND P0, PT, R0, 0xe, PT ;  /* 0x0000000e0000780c */ /* 0x000fe20003f05270 */
[----:B------:R-:W-:Y:S04]  /*0120*/  STL.128 [R3+0xab0], RZ ;  /* 0x000ab0ff03007387 */ /* 0x000fe80000100c00 */
        /* <DEDUP_REMOVED lines=20> */
[----:B------:R-:W-:Y:S04]  /*0270*/  STL.128 [R4], RZ ;  /* 0x000000ff04007387 */ /* 0x000fe80000100c00 */
        /* <DEDUP_REMOVED lines=22> */
[----:B------:R0:W-:Y:S04]  /*03e0*/  STL.128 [R4+0x1010], RZ ;  /* 0x001010ff04007387 */ /* 0x0001e80000100c00 */
[----:B------:R1:W-:Y:S01]  /*03f0*/  STL.128 [R6], RZ ;  /* 0x000000ff06007387 */ /* 0x0003e20000100c00 */
[----:B0-----:R-:W-:-:S03]  /*0400*/  IADD3 R4, PT, PT, R2, 0x78, RZ ;  /* 0x0000007802047810 */ /* 0x001fc60007ffe0ff */
[----:B------:R1:W-:Y:S01]  /*0410*/  STL.128 [R6+0xa80], RZ ;  /* 0x000a80ff06007387 */ /* 0x0003e20000100c00 */
[----:B------:R-:W-:Y:S02]  /*0420*/  IADD3 R2, PT, PT, R2, 0x90, RZ ;  /* 0x0000009002027810 */ /* 0x000fe40007ffe0ff */
[-C--:B------:R-:W-:Y:S01]  /*0430*/  LEA R4, R4, R1.reuse, 0x2 ;  /* 0x0000000104047211 */ /* 0x080fe200078e10ff */
[----:B------:R1:W-:Y:S01]  /*0440*/  STL.128 [R6+0x30], RZ ;  /* 0x000030ff06007387 */ /* 0x0003e20000100c00 */
[----:B------:R-:W-:-:S03]  /*0450*/  LEA R2, R2, R1, 0x2 ;  /* 0x0000000102027211 */ /* 0x000fc600078e10ff */
[----:B------:R1:W-:Y:S04]  /*0460*/  STL.128 [R6+0xab0], RZ ;  /* 0x000ab0ff06007387 */ /* 0x0003e80000100c00 */
        /* <DEDUP_REMOVED lines=20> */
[----:B------:R1:W-:Y:S04]  /*05b0*/  STL.128 [R8], RZ ;  /* 0x000000ff08007387 */ /* 0x0003e80000100c00 */
        /* <DEDUP_REMOVED lines=94> */
[----:B------:R1:W-:Y:S01]  /*0ba0*/  STL.128 [R2+0x1010], RZ ;  /* 0x001010ff02007387 */ /* 0x0003e20000100c00 */
[----:B------:R-:W-:Y:S05]  /*0bb0*/  @P0 BRA `(.L_x_0) ;  /* 0xfffffff4001c0947 */ /* 0x000fea000383ffff */
[----:B-1----:R-:W0:Y:S01]  /*0bc0*/  S2R R4, SR_TID.X ;  /* 0x0000000000047919 */ /* 0x002e220000002100 */
[----:B------:R-:W1:Y:S01]  /*0bd0*/  S2UR UR5, SR_CgaCtaId ;  /* 0x00000000000579c3 */ /* 0x000e620000008800 */
[----:B------:R-:W-:Y:S01]  /*0be0*/  UMOV UR4, 0x400 ;  /* 0x0000040000047882 */ /* 0x000fe20000000000 */
[----:B------:R-:W-:Y:S01]  /*0bf0*/  MOV R38, RZ ;  /* 0x000000ff00267202 */ /* 0x000fe20000000f00 */
[----:B------:R-:W2:Y:S01]  /*0c00*/  S2R R3, SR_CTAID.X ;  /* 0x0000000000037919 */ /* 0x000ea20000002500 */
[----:B------:R-:W3:Y:S01]  /*0c10*/  LDCU.64 UR6, c[0x0][0x358] ;  /* 0x00006b00ff0677ac */ /* 0x000ee20008000a00 */
[----:B-1----:R-:W-:Y:S01]  /*0c20*/  ULEA UR4, UR5, UR4, 0x18 ;  /* 0x0000000405047291 */ /* 0x002fe2000f8ec0ff */
[----:B0-----:R-:W-:-:S04]  /*0c30*/  SHF.L.U32 R0, R4, 0x1d, RZ ;  /* 0x0000001d04007819 */ /* 0x001fc800000006ff */
[----:B------:R-:W-:Y:S02]  /*0c40*/  SHF.R.S32.HI R2, RZ, 0x1f, R0 ;  /* 0x0000001fff027819 */ /* 0x000fe40000011400 */
[----:B------:R-:W-:Y:S02]  /*0c50*/  SHF.R.U32.HI R0, RZ, 0x3, R4 ;  /* 0x00000003ff007819 */ /* 0x000fe40000011604 */
[----:B------:R-:W-:-:S05]  /*0c60*/  LOP3.LUT R5, R2, 0x1c0, RZ, 0xc0, !PT ;  /* 0x000001c002057812 */ /* 0x000fca00078ec0ff */
[----:B------:R-:W-:Y:S01]  /*0c70*/  IMAD R5, R0, 0x700, R5 ;  /* 0x0000070000057824 */ /* 0x000fe200078e0205 */
[----:B------:R-:W-:-:S04]  /*0c80*/  IADD3 R0, PT, PT, R1, 0xa80, RZ ;  /* 0x00000a8001007810 */ /* 0x000fc80007ffe0ff */
[----:B--23--:R-:W-:-:S07]  /*0c90*/  IADD3 R39, PT, PT, R5, UR4, RZ ;  /* 0x0000000405277c10 */ /* 0x00cfce000fffe0ff */
.L_x_2:
[----:B------:R-:W0:Y:S01]  /*0ca0*/  S2R R4, SR_TID.X ;  /* 0x0000000000047919 */ /* 0x000e220000002100 */
[----:B------:R-:W1:Y:S01]  /*0cb0*/  LDC.64 R12, c[0x0][0x380] ;  /* 0x0000e000ff0c7b82 */ /* 0x000e620000000a00 */
[----:B0-----:R-:W-:-:S05]  /*0cc0*/  SHF.R.U32.HI R2, RZ, 0x2, R4 ;  /* 0x00000002ff027819 */ /* 0x001fca0000011604 */
[----:B------:R-:W-:Y:S01]  /*0cd0*/  IMAD R5, R2, 0xe, R3 ;  /* 0x0000000e02057824 */ /* 0x000fe200078e0203 */
[----:B------:R-:W-:-:S04]  /*0ce0*/  LOP3.LUT R2, R4, 0x3, RZ, 0xc0, !PT ;  /* 0x0000000304027812 */ /* 0x000fc800078ec0ff */
[----:B------:R-:W-:-:S05]  /*0cf0*/  LEA R5, R5, R2, 0x2 ;  /* 0x0000000205057211 */ /* 0x000fca00078e10ff */
[----:B------:R-:W-:-:S04]  /*0d00*/  IMAD R5, R5, 0x60, R38 ;  /* 0x0000006005057824 */ /* 0x000fc800078e0226 */
[----:B-1----:R-:W-:-:S05]  /*0d10*/  IMAD.WIDE.U32 R12, R5, 0x4, R12 ;  /* 0x00000004050c7825 */ /* 0x002fca00078e000c */
[----:B------:R-:W2:Y:S04]  /*0d20*/  LDG.E.CONSTANT R14, desc[UR6][R12.64] ;  /* 0x000000060c0e7981 */ /* 0x000ea8000c1e9900 */
[----:B------:R-:W3:Y:S04]  /*0d30*/  LDG.E.CONSTANT R16, desc[UR6][R12.64+0x7e000] ;  /* 0x07e000060c107981 */ /* 0x000ee8000c1e9900 */
[----:B------:R-:W4:Y:S01]  /*0d40*/  LDG.E.CONSTANT R26, desc[UR6][R12.64+0xa8000] ;  /* 0x0a8000060c1a7981 */ /* 0x000f22000c1e9900 */
[----:B------:R-:W0:Y:S03]  /*0d50*/  S2R R11, SR_CgaCtaId ;  /* 0x00000000000b7919 */ /* 0x000e260000008800 */
[----:B------:R-:W5:Y:S01]  /*0d60*/  LDG.E.CONSTANT R10, desc[UR6][R12.64+0x1ce000] ;  /* 0x1ce000060c0a7981 */ /* 0x000f62000c1e9900 */
[----:B------:R-:W-:-:S03]  /*0d70*/  MOV R6, 0x400 ;  /* 0x0000040000067802 */ /* 0x000fc60000000f00 */
[----:B------:R-:W5:Y:S04]  /*0d80*/  LDG.E.CONSTANT R32, desc[UR6][R12.64+0x2a000] ;  /* 0x02a000060c207981 */ /* 0x000f68000c1e9900 */
[----:B------:R-:W5:Y:S04]  /*0d90*/  LDG.E.CONSTANT R22, desc[UR6][R12.64+0xfc000] ;  /* 0x0fc000060c167981 */ /* 0x000f68000c1e9900 */
[----:B------:R-:W5:Y:S04]  /*0da0*/  LDG.E.CONSTANT R7, desc[UR6][R12.64+0x126000] ;  /* 0x126000060c077981 */ /* 0x000f68000c1e9900 */
[----:B------:R-:W5:Y:S04]  /*0db0*/  LDG.E.CONSTANT R9, desc[UR6][R12.64+0x150000] ;  /* 0x150000060c097981 */ /* 0x000f68000c1e9900 */
[----:B------:R-:W5:Y:S04]  /*0dc0*/  LDG.E.CONSTANT R20, desc[UR6][R12.64+0x17a000] ;  /* 0x17a000060c147981 */ /* 0x000f68000c1e9900 */
[----:B------:R-:W5:Y:S01]  /*0dd0*/  LDG.E.CONSTANT R8, desc[UR6][R12.64+0x1a4000] ;  /* 0x1a4000060c087981 */ /* 0x000f62000c1e9900 */
[----:B0-----:R-:W-:-:S03]  /*0de0*/  LEA R5, R11, R6, 0x18 ;  /* 0x000000060b057211 */ /* 0x001fc600078ec0ff */
[----:B------:R-:W5:Y:S01]  /*0df0*/  LDG.E.CONSTANT R18, desc[UR6][R12.64+0x1f8000] ;  /* 0x1f8000060c127981 */ /* 0x000f62000c1e9900 */
[----:B------:R-:W-:Y:S01]  /*0e00*/  LEA R5, R4, R5, 0x2 ;  /* 0x0000000504057211 */ /* 0x000fe200078e10ff */
[----:B------:R-:W-:Y:S06]  /*0e10*/  BAR.SYNC.DEFER_BLOCKING 0x0 ;  /* 0x0000000000007b1d */ /* 0x000fec0000010000 */
[----:B------:R-:W5:Y:S04]  /*0e20*/  LDG.E.CONSTANT R24, desc[UR6][R12.64+0x222000] ;  /* 0x222000060c187981 */ /* 0x000f68000c1e9900 */
        /* <DEDUP_REMOVED lines=11> */
[----:B--2---:R0:W-:Y:S04]  /*0ee0*/  STS [R5], R14 ;  /* 0x0000000e05007388 */ /* 0x0041e80000000800 */
[----:B---3--:R1:W-:Y:S04]  /*0ef0*/  STS [R5+0x180], R16 ;  /* 0x0001801005007388 */ /* 0x0083e80000000800 */
[----:B0-----:R-:W2:Y:S04]  /*0f00*/  LDG.E.CONSTANT R14, desc[UR6][R12.64+0x39c000] ;  /* 0x39c000060c0e7981 */ /* 0x001ea8000c1e9900 */
[----:B-1----:R-:W3:Y:S04]  /*0f10*/  LDG.E.CONSTANT R16, desc[UR6][R12.64+0x3c6000] ;  /* 0x3c6000060c107981 */ /* 0x002ee8000c1e9900 */
[----:B----4-:R0:W-:Y:S04]  /*0f20*/  STS [R5+0x200], R26 ;  /* 0x0002001a05007388 */ /* 0x0101e80000000800 */
[----:B0-----:R-:W4:Y:S01]  /*0f30*/  LDG.E.CONSTANT R26, desc[UR6][R12.64+0x3f0000] ;  /* 0x3f0000060c1a7981 */ /* 0x001f22000c1e9900 */
[----:B------:R-:W-:-:S03]  /*0f40*/  IADD3 R6, PT, PT, R6, 0x1c00, RZ ;  /* 0x00001c0006067810 */ /* 0x000fc60007ffe0ff */
[----:B-----5:R0:W-:Y:S01]  /*0f50*/  STS [R5+0x580], R10 ;  /* 0x0005800a05007388 */ /* 0x0201e20000000800 */
[----:B------:R-:W-:-:S03]  /*0f60*/  LEA R6, R11, R6, 0x18 ;  /* 0x000000060b067211 */ /* 0x000fc600078ec0ff */
[----:B------:R-:W5:Y:S04]  /*0f70*/  LDG.E.CONSTANT R11, desc[UR6][R12.64+0x372000] ;  /* 0x372000060c0b7981 */ /* 0x000f68000c1e9900 */
[----:B0-----:R-:W5:Y:S04]  /*0f80*/  LDG.E.CONSTANT R10, desc[UR6][R12.64+0x516000] ;  /* 0x516000060c0a7981 */ /* 0x001f68000c1e9900 */
[----:B------:R0:W-:Y:S04]  /*0f90*/  STS [R5+0x80], R32 ;  /* 0x0000802005007388 */ /* 0x0001e80000000800 */
[----:B------:R-:W-:Y:S04]  /*0fa0*/  STS [R5+0x300], R22 ;  /* 0x0003001605007388 */ /* 0x000fe80000000800 */
[----:B------:R1:W-:Y:S04]  /*0fb0*/  STS [R5+0x380], R7 ;  /* 0x0003800705007388 */ /* 0x0003e80000000800 */
[----:B------:R1:W-:Y:S04]  /*0fc0*/  STS [R5+0x400], R9 ;  /* 0x0004000905007388 */ /* 0x0003e80000000800 */
[----:B------:R-:W-:Y:S04]  /*0fd0*/  STS [R5+0x480], R20 ;  /* 0x0004801405007388 */ /* 0x000fe80000000800 */
[----:B------:R1:W-:Y:S04]  /*0fe0*/  STS [R5+0x500], R8 ;  /* 0x0005000805007388 */ /* 0x0003e80000000800 */
[----:B------:R1:W-:Y:S04]  /*0ff0*/  STS [R5+0x600], R18 ;  /* 0x0006001205007388 */ /* 0x0003e80000000800 */
[----:B------:R1:W-:Y:S04]  /*1000*/  STS [R5+0x680], R24 ;  /* 0x0006801805007388 */ /* 0x0003e80000000800 */
[----:B0-----:R-:W5:Y:S04]  /*1010*/  LDG.E.CONSTANT R32, desc[UR6][R12.64+0x348000] ;  /* 0x348000060c207981 */ /* 0x001f68000c1e9900 */
[----:B-1----:R-:W5:Y:S04]  /*1020*/  LDG.E.CONSTANT R7, desc[UR6][R12.64+0x46e000] ;  /* 0x46e000060c077981 */ /* 0x002f68000c1e9900 */
[----:B------:R-:W5:Y:S04]  /*1030*/  LDG.E.CONSTANT R9, desc[UR6][R12.64+0x498000] ;  /* 0x498000060c097981 */ /* 0x000f68000c1e9900 */
[----:B------:R0:W-:Y:S04]  /*1040*/  STS [R5+0x880], R15 ;  /* 0x0008800f05007388 */ /* 0x0001e80000000800 */
[----:B------:R-:W5:Y:S04]  /*1050*/  LDG.E.CONSTANT R8, desc[UR6][R12.64+0x4c2000] ;  /* 0x4c2000060c087981 */ /* 0x000f68000c1e9900 */
[----:B------:R-:W5:Y:S04]  /*1060*/  LDG.E.CONSTANT R18, desc[UR6][R12.64+0x4ec000] ;  /* 0x4ec000060c127981 */ /* 0x000f68000c1e9900 */
[----:B------:R-:W5:Y:S04]  /*1070*/  LDG.E.CONSTANT R20, desc[UR6][R12.64+0x540000] ;  /* 0x540000060c147981 */ /* 0x000f68000c1e9900 */
[----:B------:R-:W5:Y:S04]  /*1080*/  LDG.E.CONSTANT R22, desc[UR6][R12.64+0x56a000] ;  /* 0x56a000060c167981 */ /* 0x000f68000c1e9900 */
[----:B------:R-:W5:Y:S04]  /*1090*/  LDG.E.CONSTANT R24, desc[UR6][R12.64+0x594000] ;  /* 0x594000060c187981 */ /* 0x000f68000c1e9900 */
[----:B0-----:R-:W5:Y:S04]  /*10a0*/  LDG.E.CONSTANT R15, desc[UR6][R12.64+0x6ba000] ;  /* 0x6ba000060c0f7981 */ /* 0x001f68000c1e9900 */
[----:B--2---:R0:W-:Y:S04]  /*10b0*/  STS [R5+0xb00], R14 ;  /* 0x000b000e05007388 */ /* 0x0041e80000000800 */
[----:B---3--:R1:W-:Y:S04]  /*10c0*/  STS [R5+0xb80], R16 ;  /* 0x000b801005007388 */ /* 0x0083e80000000800 */
[----:B0-----:R-:W2:Y:S04]  /*10d0*/  LDG.E.CONSTANT R14, desc[UR6][R12.64+0x6e4000] ;  /* 0x6e4000060c0e7981 */ /* 0x001ea8000c1e9900 */
[----:B-1----:R-:W3:Y:S04]  /*10e0*/  LDG.E.CONSTANT R16, desc[UR6][R12.64+0x70e000] ;  /* 0x70e000060c107981 */ /* 0x002ee8000c1e9900 */
[----:B----4-:R0:W-:Y:S02]  /*10f0*/  STS [R5+0xc00], R26 ;  /* 0x000c001a05007388 */ /* 0x0101e40000000800 */
[----:B0-----:R-:W-:-:S04]  /*1100*/  IADD3 R26, P0, PT, R12, 0x1000000, RZ ;  /* 0x010000000c1a7810 */ /* 0x001fc80007f1e0ff */
[----:B------:R-:W-:Y:S02]  /*1110*/  IADD3.X R27, PT, PT, RZ, R13, RZ, P0, !PT ;  /* 0x0000000dff1b7210 */ /* 0x000fe400007fe4ff */
[----:B------:R-:W-:Y:S01]  /*1120*/  ISETP.GT.U32.AND P0, PT, R4, 0x3, PT ;  /* 0x000000030400780c */ /* 0x000fe20003f04070 */
[----:B-----5:R-:W-:Y:S04]  /*1130*/  STS [R5+0xa80], R11 ;  /* 0x000a800b05007388 */ /* 0x020fe80000000800 */
[----:B------:R0:W-:Y:S04]  /*1140*/  STS [R5+0xf80], R10 ;  /* 0x000f800a05007388 */ /* 0x0001e80000000800 */
[----:B------:R-:W-:Y:S04]  /*1150*/  STS [R5+0x100], R44 ;  /* 0x0001002c05007388 */ /* 0x000fe80000000800 */
[----:B------:R1:W-:Y:S01]  /*1160*/  STS [R5+0x280], R42 ;  /* 0x0002802a05007388 */ /* 0x0003e20000000800 */
[----:B0-----:R-:W0:Y:S01]  /*1170*/  @!P0 LDC.64 R10, c[0x0][0x388] ;  /* 0x0000e200ff0a8b82 */ /* 0x001e220000000a00 */
[----:B------:R-:W-:-:S02]  /*1180*/  @!P0 LEA R29, R38, R4, 0x2 ;  /* 0x00000004261d8211 */ /* 0x000fc400078e10ff */
[----:B------:R-:W-:Y:S03]  /*1190*/  STS [R5+0x700], R34 ;  /* 0x0007002205007388 */ /* 0x000fe60000000800 */
[----:B------:R-:W-:Y:S01]  /*11a0*/  @!P0 IMAD R29, R29, 0x6, RZ ;  /* 0x000000061d1d8824 */ /* 0x000fe200078e02ff */
[----:B------:R4:W-:Y:S04]  /*11b0*/  STS [R5+0x780], R36 ;  /* 0x0007802405007388 */ /* 0x0009e80000000800 */
[----:B------:R5:W-:Y:S04]  /*11c0*/  STS [R5+0x800], R40 ;  /* 0x0008002805007388 */ /* 0x000be80000000800 */
[----:B------:R5:W-:Y:S04]  /*11d0*/  STS [R5+0x900], R28 ;  /* 0x0009001c05007388 */ /* 0x000be80000000800 */
[----:B------:R5:W-:Y:S04]  /*11e0*/  STS [R5+0x980], R30 ;  /* 0x0009801e05007388 */ /* 0x000be80000000800 */
[----:B------:R5:W-:Y:S01]  /*11f0*/  STS [R5+0xa00], R32 ;  /* 0x000a002005007388 */ /* 0x000be20000000800 */
[----:B0-----:R-:W-:-:S03]  /*1200*/  @!P0 IMAD.WIDE.U32 R10, R29, 0x4, R10 ;  /* 0x000000041d0a8825 */ /* 0x001fc600078e000a */
[----:B------:R0:W-:Y:S04]  /*1210*/  STS [R5+0xd80], R7 ;  /* 0x000d800705007388 */ /* 0x0001e80000000800 */
[----:B------:R-:W-:Y:S04]  /*1220*/  STS [R5+0xe00], R9 ;  /* 0x000e000905007388 */ /* 0x000fe80000000800 */
[----:B------:R0:W-:Y:S04]  /*1230*/  STS [R5+0xe80], R8 ;  /* 0x000e800805007388 */ /* 0x0001e80000000800 */
[----:B------:R0:W-:Y:S04]  /*1240*/  STS [R5+0xf00], R18 ;  /* 0x000f001205007388 */ /* 0x0001e80000000800 */
[----:B------:R0:W-:Y:S04]  /*1250*/  STS [R5+0x1000], R20 ;  /* 0x0010001405007388 */ /* 0x0001e80000000800 */
[----:B------:R0:W-:Y:S04]  /*1260*/  STS [R5+0x1080], R22 ;  /* 0x0010801605007388 */ /* 0x0001e80000000800 */
[----:B------:R0:W-:Y:S04]  /*1270*/  STS [R5+0x1100], R24 ;  /* 0x0011001805007388 */ /* 0x0001e80000000800 */
[----:B-1----:R-:W3:Y:S04]  /*1280*/  LDG.E.CONSTANT R42, desc[UR6][R12.64+0x41a000] ;  /* 0x41a000060c2a7981 */ /* 0x002ee8000c1e9900 */
[----:B------:R-:W3:Y:S04]  /*1290*/  LDG.E.CONSTANT R44, desc[UR6][R12.64+0x444000] ;  /* 0x444000060c2c7981 */ /* 0x000ee8000c1e9900 */
[----:B----4-:R-:W4:Y:S04]  /*12a0*/  LDG.E.CONSTANT R36, desc[UR6][R12.64+0x5be000] ;  /* 0x5be000060c247981 */ /* 0x010f28000c1e9900 */
[----:B-----5:R-:W5:Y:S04]  /*12b0*/  LDG.E.CONSTANT R40, desc[UR6][R12.64+0x5e8000] ;  /* 0x5e8000060c287981 */ /* 0x020f68000c1e9900 */
[----:B------:R-:W5:Y:S04]  /*12c0*/  LDG.E.CONSTANT R34, desc[UR6][R12.64+0x612000] ;  /* 0x612000060c227981 */ /* 0x000f68000c1e9900 */
[----:B------:R-:W5:Y:S04]  /*12d0*/  LDG.E.CONSTANT R28, desc[UR6][R12.64+0x63c000] ;  /* 0x63c000060c1c7981 */ /* 0x000f68000c1e9900 */
[----:B------:R-:W5:Y:S04]  /*12e0*/  LDG.E.CONSTANT R30, desc[UR6][R12.64+0x666000] ;  /* 0x666000060c1e7981 */ /* 0x000f68000c1e9900 */
[----:B------:R-:W5:Y:S04]  /*12f0*/  LDG.E.CONSTANT R32, desc[UR6][R12.64+0x690000] ;  /* 0x690000060c207981 */ /* 0x000f68000c1e9900 */
[----:B0-----:R-:W5:Y:S04]  /*1300*/  LDG.E.CONSTANT R7, desc[UR6][R26.64+-0x7f6000] ;  /* 0x80a000061a077981 */ /* 0x001f68000c1e9900 */
        /* <DEDUP_REMOVED lines=8> */
[----:B------:R0:W-:Y:S04]  /*1390*/  STS [R5+0x1480], R15 ;  /* 0x0014800f05007388 */ /* 0x0001e80000000800 */
[----:B------:R1:W-:Y:S04]  /*13a0*/  STS [R5+0x1600], R17 ;  /* 0x0016001105007388 */ /* 0x0003e80000000800 */
[----:B------:R-:W5:Y:S04]  /*13b0*/  @!P0 LDG.E.CONSTANT R12, desc[UR6][R10.64] ;  /* 0x000000060a0c8981 */ /* 0x000f68000c1e9900 */
[----:B------:R-:W5:Y:S04]  /*13c0*/  @!P0 LDG.E.CONSTANT R13, desc[UR6][R10.64+0x4] ;  /* 0x000004060a0d8981 */ /* 0x000f68000c1e9900 */
[----:B0-----:R-:W5:Y:S04]  /*13d0*/  @!P0 LDG.E.CONSTANT R15, desc[UR6][R10.64+0xc] ;  /* 0x00000c060a0f8981 */ /* 0x001f68000c1e9900 */
[----:B-1----:R-:W5:Y:S04]  /*13e0*/  @!P0 LDG.E.CONSTANT R17, desc[UR6][R10.64+0x14] ;  /* 0x000014060a118981 */ /* 0x002f68000c1e9900 */
[----:B--2---:R0:W-:Y:S04]  /*13f0*/  STS [R5+0x1500], R14 ;  /* 0x0015000e05007388 */ /* 0x0041e80000000800 */
[----:B---3--:R1:W-:Y:S04]  /*1400*/  STS [R5+0x1580], R16 ;  /* 0x0015801005007388 */ /* 0x0083e80000000800 */
[----:B0-----:R-:W2:Y:S04]  /*1410*/  @!P0 LDG.E.CONSTANT R14, desc[UR6][R10.64+0x8] ;  /* 0x000008060a0e8981 */ /* 0x001ea8000c1e9900 */
[----:B-1----:R-:W3:Y:S01]  /*1420*/  @!P0 LDG.E.CONSTANT R16, desc[UR6][R10.64+0x10] ;  /* 0x000010060a108981 */ /* 0x002ee2000c1e9900 */
[----:B------:R-:W-:-:S03]  /*1430*/  @!P0 IMAD R4, R4, 0x18, R6 ;  /* 0x0000001804048824 */ /* 0x000fc600078e0206 */
[----:B------:R0:W-:Y:S04]  /*1440*/  STS [R5+0x1700], R23 ;  /* 0x0017001705007388 */ /* 0x0001e80000000800 */
[----:B------:R0:W-:Y:S01]  /*1450*/  STS [R5+0x1800], R25 ;  /* 0x0018001905007388 */ /* 0x0001e20000000800 */
[----:B------:R-:W-:Y:S01]  /*1460*/  IMAD R6, R2, 0xc, R6 ;  /* 0x0000000c02067824 */ /* 0x000fe200078e0206 */
[----:B------:R-:W-:Y:S01]  /*1470*/  MOV R2, R0 ;  /* 0x0000000000027202 */ /* 0x000fe20000000f00 */
[----:B------:R-:W-:Y:S01]  /*1480*/  UMOV UR4, 0x380 ;  /* 0x0000038000047882 */ /* 0x000fe20000000000 */
[----:B------:R0:W-:Y:S04]  /*1490*/  STS [R5+0xc80], R42 ;  /* 0x000c802a05007388 */ /* 0x0001e80000000800 */
[----:B------:R0:W-:Y:S04]  /*14a0*/  STS [R5+0xd00], R44 ;  /* 0x000d002c05007388 */ /* 0x0001e80000000800 */
[----:B----4-:R0:W-:Y:S04]  /*14b0*/  STS [R5+0x1180], R36 ;  /* 0x0011802405007388 */ /* 0x0101e80000000800 */
[----:B-----5:R0:W-:Y:S04]  /*14c0*/  STS [R5+0x1200], R40 ;  /* 0x0012002805007388 */ /* 0x0201e80000000800 */
[----:B------:R0:W-:Y:S04]  /*14d0*/  STS [R5+0x1280], R34 ;  /* 0x0012802205007388 */ /* 0x0001e80000000800 */
        /* <DEDUP_REMOVED lines=12> */
[----:B------:R0:W-:Y:S04]  /*15a0*/  @!P0 STS.64 [R4], R12 ;  /* 0x0000000c04008388 */ /* 0x0001e80000000a00 */
[----:B--2---:R0:W-:Y:S04]  /*15b0*/  @!P0 STS.64 [R4+0x8], R14 ;  /* 0x0000080e04008388 */ /* 0x0041e80000000a00 */
[----:B---3--:R0:W-:Y:S01]  /*15c0*/  @!P0 STS.64 [R4+0x10], R16 ;  /* 0x0000101004008388 */ /* 0x0081e20000000a00 */
[----:B------:R-:W-:Y:S06]  /*15d0*/  BAR.SYNC.DEFER_BLOCKING 0x0 ;  /* 0x0000000000007b1d */ /* 0x000fec0000010000 */
[----:B------:R0:W1:Y:S04]  /*15e0*/  LDS R37, [R6] ;  /* 0x0000000006257984 */ /* 0x0000680000000800 */
[----:B------:R0:W2:Y:S04]  /*15f0*/  LDS R36, [R6+0x30] ;  /* 0x0000300006247984 */ /* 0x0000a80000000800 */
[----:B------:R0:W3:Y:S04]  /*1600*/  LDS R35, [R6+0x4] ;  /* 0x0000040006237984 */ /* 0x0000e80000000800 */
[----:B------:R0:W4:Y:S04]  /*1610*/  LDS R34, [R6+0x34] ;  /* 0x0000340006227984 */ /* 0x0001280000000800 */
[----:B------:R0:W0:Y:S04]  /*1620*/  LDS R33, [R6+0x8] ;  /* 0x0000080006217984 */ /* 0x0000280000000800 */
[----:B------:R0:W0:Y:S02]  /*1630*/  LDS R32, [R6+0x38] ;  /* 0x0000380006207984 */ /* 0x0000240000000800 */
.L_x_1:
[----:B0-----:R-:W1:Y:S04]  /*1640*/  LDL.128 R12, [R2+-0xa80] ;  /* 0xfff58000020c7983 */ /* 0x001e680000100c00 */
[----:B------:R-:W2:Y:S04]  /*1650*/  LDL.128 R4, [R2] ;  /* 0x0000000002047983 */ /* 0x000ea80000100c00 */
[----:B------:R-:W5:Y:S04]  /*1660*/  LDL.128 R8, [R2+-0xa50] ;  /* 0xfff5b00002087983 */ /* 0x000f680000100c00 */
[----:B------:R-:W1:Y:S04]  /*1670*/  LDS.128 R16, [R39+UR4+-0x380] ;  /* 0xfffc800427107984 */ /* 0x000e680008000c00 */
[----:B------:R-:W5:Y:S01]  /*1680*/  LDL.128 R20, [R2+-0x510] ;  /* 0xfffaf00002147983 */ /* 0x000f620000100c00 */
[-C--:B-1----:R-:W-:Y:S01]  /*1690*/  FFMA R12, R37, R16.reuse, R12 ;  /* 0x00000010250c7223 */ /* 0x082fe2000000000c */
[-C--:B---3--:R-:W-:Y:S01]  /*16a0*/  FFMA R13, R35, R16.reuse, R13 ;  /* 0x00000010230d7223 */ /* 0x088fe2000000000d */
[-C--:B------:R-:W-:Y:S01]  /*16b0*/  FFMA R14, R33, R16.reuse, R14 ;  /* 0x00000010210e7223 */ /* 0x080fe2000000000e */
[CC--:B------:R-:W-:Y:S01]  /*16c0*/  FFMA R15, R37.reuse, R17.reuse, R15 ;  /* 0x00000011250f7223 */ /* 0x0c0fe2000000000f */
[-C--:B--2---:R-:W-:Y:S01]  /*16d0*/  FFMA R4, R36, R16.reuse, R4 ;  /* 0x0000001024047223 */ /* 0x084fe20000000004 */
[-C--:B----4-:R-:W-:Y:S01]  /*16e0*/  FFMA R5, R34, R16.reuse, R5 ;  /* 0x0000001022057223 */ /* 0x090fe20000000005 */
[----:B------:R-:W-:Y:S01]  /*16f0*/  FFMA R6, R32, R16, R6 ;  /* 0x0000001020067223 */ /* 0x000fe20000000006 */
[----:B------:R-:W-:Y:S01]  /*1700*/  FFMA R7, R36, R17, R7 ;  /* 0x0000001124077223 */ /* 0x000fe20000000007 */
[----:B------:R0:W-:Y:S04]  /*1710*/  STL.128 [R2+-0xa80], R12 ;  /* 0xfff5800c02007387 */ /* 0x0001e80000100c00 */
[----:B------:R-:W-:Y:S04]  /*1720*/  STL.128 [R2], R4 ;  /* 0x0000000402007387 */ /* 0x000fe80000100c00 */
[----:B------:R-:W5:Y:S04]  /*1730*/  LDS.128 R4, [R39+UR4+-0x370] ;  /* 0xfffc900427047984 */ /* 0x000f680008000c00 */
[----:B0-----:R-:W2:Y:S01]  /*1740*/  LDL.128 R12, [R2+0x30] ;  /* 0x00003000020c7983 */ /* 0x001ea20000100c00 */
[-C--:B-----5:R-:W-:Y:S01]  /*1750*/  FFMA R8, R37, R4.reuse, R8 ;  /* 0x0000000425087223 */ /* 0x0a0fe20000000008 */
[-C--:B------:R-:W-:Y:S01]  /*1760*/  FFMA R9, R35, R4.reuse, R9 ;  /* 0x0000000423097223 */ /* 0x080fe20000000009 */
[----:B------:R-:W-:Y:S01]  /*1770*/  FFMA R10, R33, R4, R10 ;  /* 0x00000004210a7223 */ /* 0x000fe2000000000a */
[----:B------:R-:W-:-:S05]  /*1780*/  FFMA R11, R37, R5, R11 ;  /* 0x00000005250b7223 */ /* 0x000fca000000000b */
[----:B------:R0:W-:Y:S04]  /*1790*/  STL.128 [R2+-0xa50], R8 ;  /* 0xfff5b00802007387 */ /* 0x0001e80000100c00 */
[----:B0-----:R-:W3:Y:S01]  /*17a0*/  LDL.128 R8, [R2+-0x540] ;  /* 0xfffac00002087983 */ /* 0x001ee20000100c00 */
[-C--:B--2---:R-:W-:Y:S01]  /*17b0*/  FFMA R12, R36, R4.reuse, R12 ;  /* 0x00000004240c7223 */ /* 0x084fe2000000000c */
[-C--:B------:R-:W-:Y:S01]  /*17c0*/  FFMA R13, R34, R4.reuse, R13 ;  /* 0x00000004220d7223 */ /* 0x080fe2000000000d */
[----:B------:R-:W-:Y:S01]  /*17d0*/  FFMA R14, R32, R4, R14 ;  /* 0x00000004200e7223 */ /* 0x000fe2000000000e */
[----:B------:R-:W-:-:S05]  /*17e0*/  FFMA R15, R36, R5, R15 ;  /* 0x00000005240f7223 */ /* 0x000fca000000000f */
[----:B------:R-:W-:Y:S04]  /*17f0*/  STL.128 [R2+0x30], R12 ;  /* 0x0000300c02007387 */ /* 0x000fe80000100c00 */
[----:B------:R-:W3:Y:S02]  /*1800*/  LDS.128 R12, [R39+UR4] ;  /* 0x00000004270c7984 */ /* 0x000ee40008000c00 */
[-C--:B---3--:R-:W-:Y:S01]  /*1810*/  FFMA R24, R37, R12.reuse, R8 ;  /* 0x0000000c25187223 */ /* 0x088fe20000000008 */
[-C--:B------:R-:W-:Y:S01]  /*1820*/  FFMA R25, R35, R12.reuse, R9 ;  /* 0x0000000c23197223 */ /* 0x080fe20000000009 */
[-C--:B------:R-:W-:Y:S01]  /*1830*/  FFMA R26, R33, R12.reuse, R10 ;  /* 0x0000000c211a7223 */ /* 0x080fe2000000000a */
[-C--:B------:R-:W-:Y:S02]  /*1840*/  FFMA R27, R37, R13.reuse, R11 ;  /* 0x0000000d251b7223 */ /* 0x080fe4000000000b */
[----:B------:R-:W2:Y:S04]  /*1850*/  LDL.128 R8, [R2+0x540] ;  /* 0x0005400002087983 */ /* 0x000ea80000100c00 */
[----:B------:R0:W-:Y:S04]  /*1860*/  STL.128 [R2+-0x540], R24 ;  /* 0xfffac01802007387 */ /* 0x0001e80000100c00 */
[----:B0-----:R-:W3:Y:S01]  /*1870*/  LDL.128 R24, [R2+-0xa70] ;  /* 0xfff5900002187983 */ /* 0x001ee20000100c00 */
[-C--:B--2---:R-:W-:Y:S01]  /*1880*/  FFMA R8, R36, R12.reuse, R8 ;  /* 0x0000000c24087223 */ /* 0x084fe20000000008 */
[-C--:B------:R-:W-:Y:S01]  /*1890*/  FFMA R9, R34, R12.reuse, R9 ;  /* 0x0000000c22097223 */ /* 0x080fe20000000009 */
[----:B------:R-:W-:Y:S01]  /*18a0*/  FFMA R10, R32, R12, R10 ;  /* 0x0000000c200a7223 */ /* 0x000fe2000000000a */
[----:B------:R-:W-:-:S05]  /*18b0*/  FFMA R11, R36, R13, R11 ;  /* 0x0000000d240b7223 */ /* 0x000fca000000000b */
[----:B------:R-:W-:Y:S04]  /*18c0*/  STL.128 [R2+0x540], R8 ;  /* 0x0005400802007387 */ /* 0x000fe80000100c00 */
[----:B------:R-:W0:Y:S02]  /*18d0*/  LDS.128 R8, [R39+UR4+0x10] ;  /* 0x0000100427087984 */ /* 0x000e240008000c00 */
[-C--:B0-----:R-:W-:Y:S01]  /*18e0*/  FFMA R20, R37, R8.reuse, R20 ;  /* 0x0000000825147223 */ /* 0x081fe20000000014 */
[-C--:B------:R-:W-:Y:S01]  /*18f0*/  FFMA R21, R35, R8.reuse, R21 ;  /* 0x0000000823157223 */ /* 0x080fe20000000015 */
[----:B------:R-:W-:Y:S01]  /*1900*/  FFMA R22, R33, R8, R22 ;  /* 0x0000000821167223 */ /* 0x000fe20000000016 */
[----:B------:R-:W-:-:S05]  /*1910*/  FFMA R23, R37, R9, R23 ;  /* 0x0000000925177223 */ /* 0x000fca0000000017 */
[----:B------:R0:W-:Y:S04]  /*1920*/  STL.128 [R2+-0x510], R20 ;  /* 0xfffaf01402007387 */ /* 0x0001e80000100c00 */
[----:B0-----:R-:W2:Y:S02]  /*1930*/  LDL.128 R20, [R2+0x570] ;  /* 0x0005700002147983 */ /* 0x001ea40000100c00 */
[-C--:B--2---:R-:W-:Y:S01]  /*1940*/  FFMA R20, R36, R8.reuse, R20 ;  /* 0x0000000824147223 */ /* 0x084fe20000000014 */
[-C--:B------:R-:W-:Y:S01]  /*1950*/  FFMA R21, R34, R8.reuse, R21 ;  /* 0x0000000822157223 */ /* 0x080fe20000000015 */
[----:B------:R-:W-:Y:S01]  /*1960*/  FFMA R22, R32, R8, R22 ;  /* 0x0000000820167223 */ /* 0x000fe20000000016 */
[----:B------:R-:W-:-:S05]  /*1970*/  FFMA R23, R36, R9, R23 ;  /* 0x0000000924177223 */ /* 0x000fca0000000017 */
[----:B------:R0:W-:Y:S04]  /*1980*/  STL.128 [R2+0x570], R20 ;  /* 0x0005701402007387 */ /* 0x0001e80000100c00 */
[----:B0-----:R-:W2:Y:S01]  /*1990*/  LDL.128 R20, [R2+0x10] ;  /* 0x0000100002147983 */ /* 0x001ea20000100c00 */
[-C--:B---3--:R-:W-:Y:S01]  /*19a0*/  FFMA R24, R35, R17.reuse, R24 ;  /* 0x0000001123187223 */ /* 0x088fe20000000018 */
[----:B------:R-:W-:Y:S01]  /*19b0*/  FFMA R25, R33, R17, R25 ;  /* 0x0000001121197223 */ /* 0x000fe20000000019 */
[-C--:B------:R-:W-:Y:S01]  /*19c0*/  FFMA R26, R37, R18.reuse, R26 ;  /* 0x00000012251a7223 */ /* 0x080fe2000000001a */
[----:B------:R-:W-:-:S05]  /*19d0*/  FFMA R27, R35, R18, R27 ;  /* 0x00000012231b7223 */ /* 0x000fca000000001b */
[----:B------:R0:W-:Y:S04]  /*19e0*/  STL.128 [R2+-0xa70], R24 ;  /* 0xfff5901802007387 */ /* 0x0001e80000100c00 */
[----:B0-----:R-:W3:Y:S01]  /*19f0*/  LDL.128 R24, [R2+0x20] ;  /* 0x0000200002187983 */ /* 0x001ee20000100c00 */
[-C--:B--2---:R-:W-:Y:S01]  /*1a00*/  FFMA R20, R34, R17.reuse, R20 ;  /* 0x0000001122147223 */ /* 0x084fe20000000014 */
[----:B------:R-:W-:Y:S01]  /*1a10*/  FFMA R21, R32, R17, R21 ;  /* 0x0000001120157223 */ /* 0x000fe20000000015 */
[-C--:B------:R-:W-:Y:S01]  /*1a20*/  FFMA R22, R36, R18.reuse, R22 ;  /* 0x0000001224167223 */ /* 0x080fe20000000016 */
[----:B------:R-:W-:-:S05]  /*1a30*/  FFMA R23, R34, R18, R23 ;  /* 0x0000001222177223 */ /* 0x000fca0000000017 */
[----:B------:R0:W-:Y:S04]  /*1a40*/  STL.128 [R2+0x10], R20 ;  /* 0x0000101402007387 */ /* 0x0001e80000100c00 */
[----:B0-----:R-:W2:Y:S01]  /*1a50*/  LDL.128 R20, [R2+-0xa60] ;  /* 0xfff5a00002147983 */ /* 0x001ea20000100c00 */
[-C--:B---3--:R-:W-:Y:S01]  /*1a60*/  FFMA R24, R32, R18.reuse, R24 ;  /* 0x0000001220187223 */ /* 0x088fe20000000018 */
[-C--:B------:R-:W-:Y:S01]  /*1a70*/  FFMA R25, R36, R19.reuse, R25 ;  /* 0x0000001324197223 */ /* 0x080fe20000000019 */
[-C--:B------:R-:W-:Y:S01]  /*1a80*/  FFMA R26, R34, R19.reuse, R26 ;  /* 0x00000013221a7223 */ /* 0x080fe2000000001a */
[-C--:B------:R-:W-:Y:S01]  /*1a90*/  FFMA R27, R32, R19.reuse, R27 ;  /* 0x00000013201b7223 */ /* 0x080fe2000000001b */
[----:B--2---:R-:W-:Y:S01]  /*1aa0*/  FFMA R20, R33, R18, R20 ;  /* 0x0000001221147223 */ /* 0x004fe20000000014 */
[-C--:B------:R-:W-:Y:S01]  /*1ab0*/  FFMA R21, R37, R19.reuse, R21 ;  /* 0x0000001325157223 */ /* 0x080fe20000000015 */
[-C--:B------:R-:W-:Y:S01]  /*1ac0*/  FFMA R22, R35, R19.reuse, R22 ;  /* 0x0000001323167223 */ /* 0x080fe20000000016 */
[----:B------:R-:W-:-:S02]  /*1ad0*/  FFMA R23, R33, R19, R23 ;  /* 0x0000001321177223 */ /* 0x000fc40000000017 */
[----:B------:R-:W2:Y:S04]  /*1ae0*/  LDL.128 R16, [R2+0x40] ;  /* 0x0000400002107983 */ /* 0x000ea80000100c00 */
[----:B------:R0:W-:Y:S04]  /*1af0*/  STL.128 [R2+-0xa60], R20 ;  /* 0xfff5a01402007387 */ /* 0x0001e80000100c00 */
[----:B0-----:R-:W3:Y:S01]  /*1b00*/  LDL.128 R20, [R2+-0xa40] ;  /* 0xfff5c00002147983 */ /* 0x001ee20000100c00 */
[-C--:B--2---:R-:W-:Y:S01]  /*1b10*/  FFMA R28, R34, R5.reuse, R16 ;  /* 0x00000005221c7223 */ /* 0x084fe20000000010 */
[----:B------:R-:W-:Y:S01]  /*1b20*/  FFMA R29, R32, R5, R17 ;  /* 0x00000005201d7223 */ /* 0x000fe20000000011 */
[-C--:B------:R-:W-:Y:S01]  /*1b30*/  FFMA R30, R36, R6.reuse, R18 ;  /* 0x00000006241e7223 */ /* 0x080fe20000000012 */
[----:B------:R-:W-:-:S02]  /*1b40*/  FFMA R31, R34, R6, R19 ;  /* 0x00000006221f7223 */ /* 0x000fc40000000013 */
[----:B------:R-:W2:Y:S01]  /*1b50*/  LDL.128 R16, [R2+-0xa30] ;  /* 0xfff5d00002107983 */ /* 0x000ea20000100c00 */
[-C--:B---3--:R-:W-:Y:S01]  /*1b60*/  FFMA R20, R35, R5.reuse, R20 ;  /* 0x0000000523147223 */ /* 0x088fe20000000014 */
[----:B------:R-:W-:Y:S01]  /*1b70*/  FFMA R21, R33, R5, R21 ;  /* 0x0000000521157223 */ /* 0x000fe20000000015 */
[-C--:B------:R-:W-:Y:S01]  /*1b80*/  FFMA R22, R37, R6.reuse, R22 ;  /* 0x0000000625167223 */ /* 0x080fe20000000016 */
[----:B------:R-:W-:-:S05]  /*1b90*/  FFMA R23, R35, R6, R23 ;  /* 0x0000000623177223 */ /* 0x000fca0000000017 */
[----:B------:R0:W-:Y:S04]  /*1ba0*/  STL.128 [R2+-0xa40], R20 ;  /* 0xfff5c01402007387 */ /* 0x0001e80000100c00 */
[----:B0-----:R-:W3:Y:S01]  /*1bb0*/  LDL.128 R20, [R2+0x50] ;  /* 0x0000500002147983 */ /* 0x001ee20000100c00 */
[----:B--2---:R-:W-:Y:S01]  /*1bc0*/  FFMA R16, R33, R6, R16 ;  /* 0x0000000621107223 */ /* 0x004fe20000000010 */
[-C--:B------:R-:W-:Y:S01]  /*1bd0*/  FFMA R17, R37, R7.reuse, R17 ;  /* 0x0000000725117223 */ /* 0x080fe20000000011 */
[-C--:B------:R-:W-:Y:S01]  /*1be0*/  FFMA R18, R35, R7.reuse, R18 ;  /* 0x0000000723127223 */ /* 0x080fe20000000012 */
[----:B------:R-:W-:-:S05]  /*1bf0*/  FFMA R19, R33, R7, R19 ;  /* 0x0000000721137223 */ /* 0x000fca0000000013 */
[----:B------:R0:W-:Y:S04]  /*1c00*/  STL.128 [R2+-0xa30], R16 ;  /* 0xfff5d01002007387 */ /* 0x0001e80000100c00 */
[----:B0-----:R-:W2:Y:S01]  /*1c10*/  LDL.128 R16, [R2+-0x530] ;  /* 0xfffad00002107983 */ /* 0x001ea20000100c00 */
[----:B---3--:R-:W-:Y:S01]  /*1c20*/  FFMA R20, R32, R6, R20 ;  /* 0x0000000620147223 */ /* 0x008fe20000000014 */
[-C--:B------:R-:W-:Y:S01]  /*1c30*/  FFMA R21, R36, R7.reuse, R21 ;  /* 0x0000000724157223 */ /* 0x080fe20000000015 */
[-C--:B------:R-:W-:Y:S01]  /*1c40*/  FFMA R22, R34, R7.reuse, R22 ;  /* 0x0000000722167223 */ /* 0x080fe20000000016 */
[----:B------:R-:W-:Y:S02]  /*1c50*/  FFMA R23, R32, R7, R23 ;  /* 0x0000000720177223 */ /* 0x000fe40000000017 */
[----:B------:R-:W3:Y:S04]  /*1c60*/  LDL.128 R4, [R2+0x550] ;  /* 0x0005500002047983 */ /* 0x000ee80000100c00 */
[----:B------:R-:W-:Y:S04]  /*1c70*/  STL.128 [R2+0x20], R24 ;  /* 0x0000201802007387 */ /* 0x000fe80000100c00 */
[----:B------:R-:W-:Y:S04]  /*1c80*/  STL.128 [R2+0x40], R28 ;  /* 0x0000401c02007387 */ /* 0x000fe80000100c00 */
[----:B------:R0:W-:Y:S04]  /*1c90*/  STL.128 [R2+0x50], R20 ;  /* 0x0000501402007387 */ /* 0x0001e80000100c00 */
[----:B0-----:R-:W4:Y:S01]  /*1ca0*/  LDL.128 R20, [R2+0x560] ;  /* 0x0005600002147983 */ /* 0x001f220000100c00 */
        /* <DEDUP_REMOVED lines=8> */
[-C--:B------:R-:W-:Y:S02]  /*1d30*/  FFMA R31, R34, R14.reuse, R7 ;  /* 0x0000000e221f7223 */ /* 0x080fe40000000007 */
[----:B------:R-:W3:Y:S01]  /*1d40*/  LDL.128 R4, [R2+-0x500] ;  /* 0xfffb000002047983 */ /* 0x000ee20000100c00 */
[-C--:B----4-:R-:W-:Y:S01]  /*1d50*/  FFMA R20, R32, R14.reuse, R20 ;  /* 0x0000000e20147223 */ /* 0x090fe20000000014 */
        /* <DEDUP_REMOVED lines=8> */
[----:B------:R0:W-:Y:S01]  /*1de0*/  STL.128 [R2+-0x520], R16 ;  /* 0xfffae01002007387 */ /* 0x0001e20000100c00 */
[-C--:B---3--:R-:W-:Y:S01]  /*1df0*/  FFMA R4, R35, R9.reuse, R4 ;  /* 0x0000000923047223 */ /* 0x088fe20000000004 */
[----:B------:R-:W-:Y:S01]  /*1e00*/  FFMA R5, R33, R9, R5 ;  /* 0x0000000921057223 */ /* 0x000fe20000000005 */
[-C--:B------:R-:W-:Y:S01]  /*1e10*/  FFMA R6, R37, R10.reuse, R6 ;  /* 0x0000000a25067223 */ /* 0x080fe20000000006 */
[----:B------:R-:W-:Y:S01]  /*1e20*/  FFMA R7, R35, R10, R7 ;  /* 0x0000000a23077223 */ /* 0x000fe20000000007 */
[----:B0-----:R-:W3:Y:S04]  /*1e30*/  LDL.128 R16, [R2+0x580] ;  /* 0x0005800002107983 */ /* 0x001ee80000100c00 */
[----:B------:R0:W-:Y:S04]  /*1e40*/  STL.128 [R2+-0x500], R4 ;  /* 0xfffb000402007387 */ /* 0x0001e80000100c00 */
[----:B0-----:R-:W4:Y:S01]  /*1e50*/  LDL.128 R4, [R2+-0x4f0] ;  /* 0xfffb100002047983 */ /* 0x001f220000100c00 */
[----:B------:R-:W-:-:S04]  /*1e60*/  UIADD3 UR4, UPT, UPT, UR4, 0x20, URZ ;  /* 0x0000002004047890 */ /* 0x000fc8000fffe0ff */
[----:B------:R-:W-:Y:S01]  /*1e70*/  UISETP.NE.AND UP0, UPT, UR4, 0x540, UPT ;  /* 0x000005400400788c */ /* 0x000fe2000bf05270 */
[----:B------:R-:W-:Y:S04]  /*1e80*/  STL.128 [R2+-0x530], R24 ;  /* 0xfffad01802007387 */ /* 0x000fe80000100c00 */
[----:B------:R-:W-:Y:S04]  /*1e90*/  STL.128 [R2+0x550], R28 ;  /* 0x0005501c02007387 */ /* 0x000fe80000100c00 */
[----:B------:R-:W-:Y:S01]  /*1ea0*/  STL.128 [R2+0x560], R20 ;  /* 0x0005601402007387 */ /* 0x000fe20000100c00 */
[----:B--2---:R-:W-:Y:S01]  /*1eb0*/  FFMA R12, R32, R10, R12 ;  /* 0x0000000a200c7223 */ /* 0x004fe2000000000c */
[-C--:B------:R-:W-:Y:S01]  /*1ec0*/  FFMA R13, R36, R11.reuse, R13 ;  /* 0x0000000b240d7223 */ /* 0x080fe2000000000d */
[-C--:B------:R-:W-:Y:S01]  /*1ed0*/  FFMA R14, R34, R11.reuse, R14 ;  /* 0x0000000b220e7223 */ /* 0x080fe2000000000e */
[----:B------:R-:W-:-:S05]  /*1ee0*/  FFMA R15, R32, R11, R15 ;  /* 0x0000000b200f7223 */ /* 0x000fca000000000f */
[----:B------:R-:W-:Y:S01]  /*1ef0*/  STL.128 [R2+0x590], R12 ;  /* 0x0005900c02007387 */ /* 0x000fe20000100c00 */
[-C--:B---3--:R-:W-:Y:S01]  /*1f00*/  FFMA R16, R34, R9.reuse, R16 ;  /* 0x0000000922107223 */ /* 0x088fe20000000010 */
[----:B------:R-:W-:Y:S01]  /*1f10*/  FFMA R17, R32, R9, R17 ;  /* 0x0000000920117223 */ /* 0x000fe20000000011 */
[-C--:B------:R-:W-:Y:S01]  /*1f20*/  FFMA R18, R36, R10.reuse, R18 ;  /* 0x0000000a24127223 */ /* 0x080fe20000000012 */
[----:B------:R-:W-:-:S05]  /*1f30*/  FFMA R19, R34, R10, R19 ;  /* 0x0000000a22137223 */ /* 0x000fca0000000013 */
[----:B------:R-:W-:Y:S01]  /*1f40*/  STL.128 [R2+0x580], R16 ;  /* 0x0005801002007387 */ /* 0x000fe20000100c00 */
[----:B----4-:R-:W-:Y:S01]  /*1f50*/  FFMA R4, R33, R10, R4 ;  /* 0x0000000a21047223 */ /* 0x010fe20000000004 */
[-C--:B------:R-:W-:Y:S01]  /*1f60*/  FFMA R5, R37, R11.reuse, R5 ;  /* 0x0000000b25057223 */ /* 0x080fe20000000005 */
[-C--:B------:R-:W-:Y:S01]  /*1f70*/  FFMA R6, R35, R11.reuse, R6 ;  /* 0x0000000b23067223 */ /* 0x080fe20000000006 */
[----:B------:R-:W-:-:S05]  /*1f80*/  FFMA R7, R33, R11, R7 ;  /* 0x0000000b21077223 */ /* 0x000fca0000000007 */
[----:B------:R0:W-:Y:S02]  /*1f90*/  STL.128 [R2+-0x4f0], R4 ;  /* 0xfffb100402007387 */ /* 0x0001e40000100c00 */
[----:B0-----:R-:W-:Y:S01]  /*1fa0*/  IADD3 R2, PT, PT, R2, 0x60, RZ ;  /* 0x0000006002027810 */ /* 0x001fe20007ffe0ff */
[----:B------:R-:W-:Y:S06]  /*1fb0*/  BRA.U UP0, `(.L_x_1) ;  /* 0xfffffff500a07547 */ /* 0x000fec000b83ffff */
[----:B------:R-:W-:-:S04]  /*1fc0*/  IADD3 R38, PT, PT, R38, 0x1, RZ ;  /* 0x0000000126267810 */ /* 0x000fc80007ffe0ff */
[----:B------:R-:W-:-:S13]  /*1fd0*/  ISETP.NE.AND P0, PT, R38, 0x60, PT ;  /* 0x000000602600780c */ /* 0x000fda0003f05270 */
[----:B------:R-:W-:Y:S05]  /*1fe0*/  @P0 BRA `(.L_x_2) ;  /* 0xffffffec002c0947 */ /* 0x000fea000383ffff */
[----:B------:R-:W0:Y:S01]  /*1ff0*/  S2R R8, SR_TID.X ;  /* 0x0000000000087919 */ /* 0x000e220000002100 */
[----:B------:R-:W1:Y:S08]  /*2000*/  LDC.64 R4, c[0x0][0x398] ;  /* 0x0000e600ff047b82 */ /* 0x000e700000000a00 */
[----:B------:R-:W2:Y:S01]  /*2010*/  LDC.64 R26, c[0x0][0x390] ;  /* 0x0000e400ff1a7b82 */ /* 0x000ea20000000a00 */
[----:B0-----:R-:W-:-:S04]  /*2020*/  LOP3.LUT R0, R8, 0x3, RZ, 0xc0, !PT ;  /* 0x0000000308007812 */ /* 0x001fc800078ec0ff */
[----:B------:R-:W-:-:S05]  /*2030*/  LEA R7, R0, R0, 0x1 ;  /* 0x0000000000077211 */ /* 0x000fca00078e08ff */
[----:B-1----:R-:W-:-:S05]  /*2040*/  IMAD.WIDE.U32 R4, R7, 0x4, R4 ;  /* 0x0000000407047825 */ /* 0x002fca00078e0004 */
[----:B------:R0:W5:Y:S04]  /*2050*/  LDG.E.CONSTANT R23, desc[UR6][R4.64] ;  /* 0x0000000604177981 */ /* 0x000168000c1e9900 */
[----:B------:R0:W5:Y:S04]  /*2060*/  LDG.E.CONSTANT R22, desc[UR6][R4.64+0x30] ;  /* 0x0000300604167981 */ /* 0x000168000c1e9900 */
[----:B------:R0:W5:Y:S04]  /*2070*/  LDG.E.CONSTANT R21, desc[UR6][R4.64+0x4] ;  /* 0x0000040604157981 */ /* 0x000168000c1e9900 */
[----:B------:R0:W5:Y:S04]  /*2080*/  LDG.E.CONSTANT R20, desc[UR6][R4.64+0x34] ;  /* 0x0000340604147981 */ /* 0x000168000c1e9900 */
[----:B------:R0:W5:Y:S04]  /*2090*/  LDG.E.CONSTANT R0, desc[UR6][R4.64+0x8] ;  /* 0x0000080604007981 */ /* 0x000168000c1e9900 */
[----:B------:R0:W5:Y:S01]  /*20a0*/  LDG.E.CONSTANT R2, desc[UR6][R4.64+0x38] ;  /* 0x0000380604027981 */ /* 0x000162000c1e9900 */
[----:B------:R-:W-:Y:S01]  /*20b0*/  SHF.R.U32.HI R6, RZ, 0x3, R8 ;  /* 0x00000003ff067819 */ /* 0x000fe20000011608 */
[----:B------:R-:W-:Y:S01]  /*20c0*/  UMOV UR4, URZ ;  /* 0x000000ff00047c82 */ /* 0x000fe20008000000 */
[----:B------:R-:W-:-:S02]  /*20d0*/  LOP3.LUT P0, RZ, R8, 0x4, RZ, 0xc0, !PT ;  /* 0x0000000408ff7812 */ /* 0x000fc4000780c0ff */
[----:B------:R-:W-:Y:S01]  /*20e0*/  IADD3 R24, PT, PT, R1, 0xaa0, RZ ;  /* 0x00000aa001187810 */ /* 0x000fe20007ffe0ff */
[----:B------:R-:W-:-:S04]  /*20f0*/  IMAD R3, R6, 0x620, R3 ;  /* 0x0000062006037824 */ /* 0x000fc800078e0203 */
[----:B------:R-:W-:-:S05]  /*2100*/  IMAD R3, R3, 0x60, R7 ;  /* 0x0000006003037824 */ /* 0x000fca00078e0207 */
[C---:B------:R-:W-:Y:S02]  /*2110*/  IADD3 R25, PT, PT, R3.reuse, 0x9300, RZ ;  /* 0x0000930003197810 */ /* 0x040fe40007ffe0ff */
[----:B------:R-:W-:-:S04]  /*2120*/  @!P0 IADD3 R25, PT, PT, R3, RZ, RZ ;  /* 0x000000ff03198210 */ /* 0x000fc80007ffe0ff */
[----:B0-2---:R-:W-:-:S07]  /*2130*/  MOV R3, R25 ;  /* 0x0000001900037202 */ /* 0x005fce0000000f00 */
.L_x_3:
[----:B0-----:R-:W2:Y:S04]  /*2140*/  LDL.128 R8, [R24+-0xaa0] ;  /* 0xfff5600018087983 */ /* 0x001ea80000100c00 */
[----:B------:R-:W3:Y:S01]  /*2150*/  LDL.128 R12, [R24+-0x20] ;  /* 0xffffe000180c7983 */ /* 0x000ee20000100c00 */
[----:B------:R-:W-:-:S03]  /*2160*/  IMAD.WIDE.U32 R28, R25, 0x4, R26 ;  /* 0x00000004191c7825 */ /* 0x000fc600078e001a */
[----:B------:R-:W4:Y:S01]  /*2170*/  LDL.128 R4, [R24+-0xa90] ;  /* 0xfff5700018047983 */ /* 0x000f220000100c00 */
[----:B--2--5:R-:W-:Y:S01]  /*2180*/  FADD R17, R23, R8 ;  /* 0x0000000817117221 */ /* 0x024fe20000000000 */
[----:B------:R-:W-:Y:S01]  /*2190*/  FADD R19, R21, R9 ;  /* 0x0000000915137221 */ /* 0x000fe20000000000 */
[----:B------:R-:W-:Y:S01]  /*21a0*/  FADD R35, R0, R10 ;  /* 0x0000000a00237221 */ /* 0x000fe20000000000 */
[----:B------:R-:W-:Y:S01]  /*21b0*/  FADD R39, R23, R11 ;  /* 0x0000000b17277221 */ /* 0x000fe20000000000 */
[----:B---3--:R-:W-:Y:S01]  /*21c0*/  FADD R31, R22, R12 ;  /* 0x0000000c161f7221 */ /* 0x008fe20000000000 */
[----:B------:R-:W2:Y:S01]  /*21d0*/  LDL.128 R8, [R24+-0x10] ;  /* 0xfffff00018087983 */ /* 0x000ea20000100c00 */
[----:B------:R-:W-:Y:S01]  /*21e0*/  FADD R33, R20, R13 ;  /* 0x0000000d14217221 */ /* 0x000fe20000000000 */
[----:B------:R-:W-:Y:S01]  /*21f0*/  FADD R37, R2, R14 ;  /* 0x0000000e02257221 */ /* 0x000fe20000000000 */
[----:B------:R-:W-:Y:S01]  /*2200*/  FADD R41, R22, R15 ;  /* 0x0000000f16297221 */ /* 0x000fe20000000000 */
[----:B------:R-:W-:Y:S04]  /*2210*/  STG.E desc[UR6][R28.64], R17 ;  /* 0x000000111c007986 */ /* 0x000fe8000c101906 */
[----:B------:R0:W-:Y:S04]  /*2220*/  STG.E desc[UR6][R28.64+0x4], R19 ;  /* 0x000004131c007986 */ /* 0x0001e8000c101906 */
[----:B------:R-:W3:Y:S04]  /*2230*/  LDL.128 R12, [R24+-0xa80] ;  /* 0xfff58000180c7983 */ /* 0x000ee80000100c00 */
[----:B------:R4:W-:Y:S04]  /*2240*/  STG.E desc[UR6][R28.64+0x60], R39 ;  /* 0x000060271c007986 */ /* 0x0009e8000c101906 */
[----:B0-----:R0:W3:Y:S04]  /*2250*/  LDL.128 R16, [R24] ;  /* 0x0000000018107983 */ /* 0x0010e80000100c00 */
[----:B------:R1:W-:Y:S04]  /*2260*/  STG.E desc[UR6][R28.64+0x34], R33 ;  /* 0x000034211c007986 */ /* 0x0003e8000c101906 */
[----:B------:R0:W-:Y:S01]  /*2270*/  STG.E desc[UR6][R28.64+0x8], R35 ;  /* 0x000008231c007986 */ /* 0x0001e2000c101906 */
[----:B----4-:R-:W-:-:S03]  /*2280*/  FADD R39, R0, R5 ;  /* 0x0000000500277221 */ /* 0x010fc60000000000 */
[----:B------:R4:W-:Y:S01]  /*2290*/  STG.E desc[UR6][R28.64+0x30], R31 ;  /* 0x0000301f1c007986 */ /* 0x0009e2000c101906 */
[C---:B-1----:R-:W-:Y:S01]  /*22a0*/  FADD R33, R21.reuse, R7 ;  /* 0x0000000715217221 */ /* 0x042fe20000000000 */
[----:B0-----:R-:W-:Y:S01]  /*22b0*/  FADD R35, R21, R4 ;  /* 0x0000000415237221 */ /* 0x001fe20000000000 */
[----:B----4-:R-:W-:-:S04]  /*22c0*/  FADD R31, R23, R6 ;  /* 0x00000006171f7221 */ /* 0x010fc80000000000 */
[----:B------:R3:W-:Y:S04]  /*22d0*/  STG.E desc[UR6][R28.64+0x64], R35 ;  /* 0x000064231c007986 */ /* 0x0007e8000c101906 */
[----:B------:R0:W-:Y:S04]  /*22e0*/  STG.E desc[UR6][R28.64+0xc0], R31 ;  /* 0x0000c01f1c007986 */ /* 0x0001e8000c101906 */
[----:B------:R-:W-:Y:S04]  /*22f0*/  STG.E desc[UR6][R28.64+0x38], R37 ;  /* 0x000038251c007986 */ /* 0x000fe8000c101906 */
[----:B------:R-:W-:Y:S04]  /*2300*/  STG.E desc[UR6][R28.64+0x90], R41 ;  /* 0x000090291c007986 */ /* 0x000fe8000c101906 */
[----:B------:R-:W-:Y:S04]  /*2310*/  STG.E desc[UR6][R28.64+0x68], R39 ;  /* 0x000068271c007986 */ /* 0x000fe8000c101906 */
[----:B------:R-:W-:Y:S01]  /*2320*/  STG.E desc[UR6][R28.64+0xc4], R33 ;  /* 0x0000c4211c007986 */ /* 0x000fe2000c101906 */
[----:B------:R-:W-:-:S04]  /*2330*/  UIADD3 UR4, UPT, UPT, UR4, 0x1, URZ ;  /* 0x0000000104047890 */ /* 0x000fc8000fffe0ff */
[----:B------:R-:W-:Y:S01]  /*2340*/  UISETP.NE.AND UP0, UPT, UR4, 0x1c, UPT ;  /* 0x0000001c0400788c */ /* 0x000fe2000bf05270 */
[----:B------:R-:W-:Y:S02]  /*2350*/  IADD3 R25, PT, PT, R25, 0x540, RZ ;  /* 0x0000054019197810 */ /* 0x000fe40007ffe0ff */
[----:B------:R-:W-:Y:S01]  /*2360*/  IADD3 R24, PT, PT, R24, 0x30, RZ ;  /* 0x0000003018187810 */ /* 0x000fe20007ffe0ff */
[----:B--2---:R-:W-:Y:S01]  /*2370*/  FADD R5, R20, R8 ;  /* 0x0000000814057221 */ /* 0x004fe20000000000 */
[----:B------:R-:W-:Y:S01]  /*2380*/  FADD R7, R22, R10 ;  /* 0x0000000a16077221 */ /* 0x000fe20000000000 */
[----:B------:R-:W-:Y:S01]  /*2390*/  FADD R9, R2, R9 ;  /* 0x0000000902097221 */ /* 0x000fe20000000000 */
[----:B------:R-:W-:Y:S02]  /*23a0*/  FADD R11, R20, R11 ;  /* 0x0000000b140b7221 */ /* 0x000fe40000000000 */
[----:B------:R1:W-:Y:S04]  /*23b0*/  STG.E desc[UR6][R28.64+0x94], R5 ;  /* 0x000094051c007986 */ /* 0x0003e8000c101906 */
[----:B------:R2:W-:Y:S01]  /*23c0*/  STG.E desc[UR6][R28.64+0xf0], R7 ;  /* 0x0000f0071c007986 */ /* 0x0005e2000c101906 */
[C---:B---3--:R-:W-:Y:S01]  /*23d0*/  FADD R35, R0.reuse, R12 ;  /* 0x0000000c00237221 */ /* 0x048fe20000000000 */
[----:B------:R-:W-:Y:S01]  /*23e0*/  FADD R13, R23, R13 ;  /* 0x0000000d170d7221 */ /* 0x000fe20000000000 */
[----:B0-----:R-:W-:Y:S01]  /*23f0*/  FADD R31, R21, R14 ;  /* 0x0000000e151f7221 */ /* 0x001fe20000000000 */
[----:B------:R-:W-:Y:S01]  /*2400*/  FADD R15, R0, R15 ;  /* 0x0000000f000f7221 */ /* 0x000fe20000000000 */
[----:B-1----:R-:W-:Y:S01]  /*2410*/  FADD R5, R2, R16 ;  /* 0x0000001002057221 */ /* 0x002fe20000000000 */
[----:B------:R-:W-:Y:S01]  /*2420*/  FADD R17, R22, R17 ;  /* 0x0000001116117221 */ /* 0x000fe20000000000 */
[----:B--2---:R-:W-:Y:S01]  /*2430*/  FADD R7, R20, R18 ;  /* 0x0000001214077221 */ /* 0x004fe20000000000 */
[----:B------:R-:W-:Y:S01]  /*2440*/  FADD R19, R2, R19 ;  /* 0x0000001302137221 */ /* 0x000fe20000000000 */
[----:B------:R0:W-:Y:S04]  /*2450*/  STG.E desc[UR6][R28.64+0x98], R9 ;  /* 0x000098091c007986 */ /* 0x0001e8000c101906 */
        /* <DEDUP_REMOVED lines=8> */
[----:B------:R0:W-:Y:S01]  /*24e0*/  STG.E desc[UR6][R28.64+0x158], R19 ;  /* 0x000158131c007986 */ /* 0x0001e2000c101906 */
[----:B------:R-:W-:Y:S05]  /*24f0*/  BRA.U UP0, `(.L_x_3) ;  /* 0xfffffffd00107547 */ /* 0x000fea000b83ffff */
[----:B------:R-:W-:Y:S01]  /*2500*/  IADD3 R24, PT, PT, R1, 0xfe0, RZ ;  /* 0x00000fe001187810 */ /* 0x000fe20007ffe0ff */
[----:B------:R-:W-:-:S06]  /*2510*/  UMOV UR4, URZ ;  /* 0x000000ff00047c82 */ /* 0x000fcc0008000000 */
.L_x_4:
[----:B01----:R-:W2:Y:S04]  /*2520*/  LDL.128 R8, [R24+-0xaa0] ;  /* 0xfff5600018087983 */ /* 0x003ea80000100c00 */
[----:B------:R-:W3:Y:S01]  /*2530*/  LDL.128 R12, [R24+-0x20] ;  /* 0xffffe000180c7983 */ /* 0x000ee20000100c00 */
[----:B------:R-:W-:-:S03]  /*2540*/  IMAD.WIDE.U32 R28, R3, 0x4, R26 ;  /* 0x00000004031c7825 */ /* 0x000fc600078e001a */
[----:B------:R-:W4:Y:S01]  /*2550*/  LDL.128 R4, [R24+-0xa90] ;  /* 0xfff5700018047983 */ /* 0x000f220000100c00 */
[----:B--2---:R-:W-:Y:S01]  /*2560*/  FADD R17, R23, R8 ;  /* 0x0000000817117221 */ /* 0x004fe20000000000 */
[----:B------:R-:W-:Y:S01]  /*2570*/  FADD R19, R21, R9 ;  /* 0x0000000915137221 */ /* 0x000fe20000000000 */
[----:B------:R-:W-:Y:S01]  /*2580*/  FADD R33, R0, R10 ;  /* 0x0000000a00217221 */ /* 0x000fe20000000000 */
[----:B------:R-:W-:Y:S02]  /*2590*/  FADD R37, R23, R11 ;  /* 0x0000000b17257221 */ /* 0x000fe40000000000 */
[----:B------:R-:W2:Y:S01]  /*25a0*/  LDL.128 R8, [R24+-0x10] ;  /* 0xfffff00018087983 */ /* 0x000ea20000100c00 */
[----:B---3--:R-:W-:Y:S01]  /*25b0*/  FADD R25, R22, R12 ;  /* 0x0000000c16197221 */ /* 0x008fe20000000000 */
[----:B------:R-:W-:Y:S01]  /*25c0*/  FADD R31, R20, R13 ;  /* 0x0000000d141f7221 */ /* 0x000fe20000000000 */
[----:B------:R-:W-:Y:S01]  /*25d0*/  FADD R35, R2, R14 ;  /* 0x0000000e02237221 */ /* 0x000fe20000000000 */
[----:B------:R-:W-:Y:S01]  /*25e0*/  STG.E desc[UR6][R28.64+0x49800], R17 ;  /* 0x049800111c007986 */ /* 0x000fe2000c101906 */
[----:B------:R-:W-:-:S03]  /*25f0*/  FADD R39, R22, R15 ;  /* 0x0000000f16277221 */ /* 0x000fc60000000000 */
[----:B------:R0:W-:Y:S04]  /*2600*/  STG.E desc[UR6][R28.64+0x49804], R19 ;  /* 0x049804131c007986 */ /* 0x0001e8000c101906 */
[----:B------:R-:W3:Y:S04]  /*2610*/  LDL.128 R12, [R24+-0xa80] ;  /* 0xfff58000180c7983 */ /* 0x000ee80000100c00 */
[----:B------:R4:W-:Y:S04]  /*2620*/  STG.E desc[UR6][R28.64+0x49860], R37 ;  /* 0x049860251c007986 */ /* 0x0009e8000c101906 */
[----:B0-----:R0:W5:Y:S04]  /*2630*/  LDL.128 R16, [R24] ;  /* 0x0000000018107983 */ /* 0x0011680000100c00 */
[----:B------:R1:W-:Y:S04]  /*2640*/  STG.E desc[UR6][R28.64+0x49830], R25 ;  /* 0x049830191c007986 */ /* 0x0003e8000c101906 */
[----:B------:R0:W-:Y:S01]  /*2650*/  STG.E desc[UR6][R28.64+0x49808], R33 ;  /* 0x049808211c007986 */ /* 0x0001e2000c101906 */
[----:B----4-:R-:W-:Y:S01]  /*2660*/  FADD R37, R0, R5 ;  /* 0x0000000500257221 */ /* 0x010fe20000000000 */
[C---:B-1----:R-:W-:Y:S01]  /*2670*/  FADD R25, R21.reuse, R7 ;  /* 0x0000000715197221 */ /* 0x042fe20000000000 */
[----:B0-----:R-:W-:Y:S01]  /*2680*/  FADD R33, R21, R4 ;  /* 0x0000000415217221 */ /* 0x001fe20000000000 */
[----:B------:R3:W-:Y:S01]  /*2690*/  STG.E desc[UR6][R28.64+0x49834], R31 ;  /* 0x0498341f1c007986 */ /* 0x0007e2000c101906 */
[----:B------:R-:W-:-:S03]  /*26a0*/  FADD R41, R23, R6 ;  /* 0x0000000617297221 */ /* 0x000fc60000000000 */
[----:B------:R0:W-:Y:S04]  /*26b0*/  STG.E desc[UR6][R28.64+0x49864], R33 ;  /* 0x049864211c007986 */ /* 0x0001e8000c101906 */
[----:B------:R-:W-:Y:S04]  /*26c0*/  STG.E desc[UR6][R28.64+0x49838], R35 ;  /* 0x049838231c007986 */ /* 0x000fe8000c101906 */
        /* <DEDUP_REMOVED lines=18> */
[----:B-----5:R-:W-:Y:S01]  /*27f0*/  FADD R5, R2, R16 ;  /* 0x0000001002057221 */ /* 0x020fe20000000000 */
[----:B------:R-:W-:Y:S01]  /*2800*/  FADD R17, R22, R17 ;  /* 0x0000001116117221 */ /* 0x000fe20000000000 */
[----:B-1----:R-:W-:Y:S01]  /*2810*/  FADD R7, R20, R18 ;  /* 0x0000001214077221 */ /* 0x002fe20000000000 */
        /* <DEDUP_REMOVED lines=12> */
[----:B------:R-:W-:Y:S05]  /*28e0*/  EXIT ;  /* 0x000000000000794d */ /* 0x000fea0003800000 */
.L_x_5:
[----:B------:R-:W-:-:S00]  /*28f0*/  BRA `(.L_x_5) ;  /* 0xfffffffc00fc7947 */ /* 0x000fc0000383ffff */
[----:B------:R-:W-:-:S00]  /*2900*/  NOP ;  /* 0x0000000000007918 */ /* 0x000fc00000000000 */
[----:B------:R-:W-:-:S00]  /*2910*/  NOP ;  /* 0x0000000000007918 */ /* 0x000fc00000000000 */
[----:B------:R-:W-:-:S00]  /*2920*/  NOP ;  /* 0x0000000000007918 */ /* 0x000fc00000000000 */
[----:B------:R-:W-:-:S00]  /*2930*/  NOP ;  /* 0x0000000000007918 */ /* 0x000fc00000000000 */
[----:B------:R-:W-:-:S00]  /*2940*/  NOP ;  /* 0x0000000000007918 */ /* 0x000fc00000000000 */
[----:B------:R-:W-:-:S00]  /*2950*/  NOP ;  /* 0x0000000000007918 */ /* 0x000fc00000000000 */
[----:B------:R-:W-:-:S00]  /*2960*/  NOP ;  /* 0x0000000000007918 */ /* 0x000fc00000000000 */
[----:B------:R-:W-:-:S00]  /*2970*/  NOP ;  /* 0x0000000000007918 */ /* 0x000fc00000000000 */
.L_x_6:


//--------------------- .nv.shared.my_kernel_kernel0 --------------------------
	.section	.nv.shared.my_kernel_kernel0,"aw",@nobits
	.sectionflags	@""
	.align	4
.nv.shared.my_kernel_kernel0:
	.zero		8288


//--------------------- .nv.shared.reserved.0     --------------------------
	.section	.nv.shared.reserved.0,"aw",@nobits
	.weak		__nv_reservedSMEM_offset_0_alias
	.size		__nv_reservedSMEM_offset_0_alias, 0, 64
	.other		__nv_reservedSMEM_offset_0_alias,@"STO_CUDA_RESERVED_SHARED STV_DEFAULT"
__nv_reservedSMEM_offset_0_alias:
	.zero		0
	.zero		64


//--------------------- .nv.constant0.my_kernel_kernel0 --------------------------
	.section	.nv.constant0.my_kernel_kernel0,"a",@progbits
	.sectionflags	@""
	.align	4
.nv.constant0.my_kernel_kernel0:
	.zero		928


//--------------------- SYMBOLS --------------------------

	.type		.nv.reservedSmem.offset0,@object
	.size		.nv.reservedSmem.offset0,0x4
	.type		.nv.reservedSmem.cap,@object
	.size		.nv.reservedSmem.cap,0x4
